//
// Generated by NVIDIA NVVM Compiler
//
// Compiler Build ID: CL-36424714
// Cuda compilation tools, release 13.0, V13.0.88
// Based on NVVM 20.0.0
//

.version 9.0
.target sm_100
.address_size 64

	// .globl	_Z13__convolutionPfS_iii
// _ZZ13__convolutionPfS_iiiE9sharedMem has been demoted

.visible .entry _Z13__convolutionPfS_iii(
	.param .u64 .ptr .align 1 _Z13__convolutionPfS_iii_param_0,
	.param .u64 .ptr .align 1 _Z13__convolutionPfS_iii_param_1,
	.param .u32 _Z13__convolutionPfS_iii_param_2,
	.param .u32 _Z13__convolutionPfS_iii_param_3,
	.param .u32 _Z13__convolutionPfS_iii_param_4
)
{
	.reg .pred 	%p<79>;
	.reg .b32 	%r<193>;
	.reg .b32 	%f<8>;
	.reg .b64 	%rd<19>;
	// demoted variable
	.shared .align 4 .b8 _ZZ13__convolutionPfS_iiiE9sharedMem[10976];
	ld.param.u64 	%rd3, [_Z13__convolutionPfS_iii_param_0];
	ld.param.u64 	%rd2, [_Z13__convolutionPfS_iii_param_1];
	ld.param.u32 	%r67, [_Z13__convolutionPfS_iii_param_2];
	ld.param.u32 	%r68, [_Z13__convolutionPfS_iii_param_3];
	ld.param.u32 	%r69, [_Z13__convolutionPfS_iii_param_4];
	cvta.to.global.u64 	%rd1, %rd3;
	mov.u32 	%r1, %tid.z;
	mov.u32 	%r2, %ntid.y;
	mov.u32 	%r3, %ntid.x;
	mov.u32 	%r4, %tid.y;
	mov.u32 	%r5, %tid.x;
	mov.u32 	%r6, %ntid.z;
	add.s32 	%r70, %r2, 6;
	add.s32 	%r7, %r3, 6;
	mul.lo.s32 	%r8, %r70, %r7;
	mov.u32 	%r71, %ctaid.x;
	mul.lo.s32 	%r9, %r71, %r3;
	add.s32 	%r10, %r9, -3;
	mov.u32 	%r72, %ctaid.y;
	mul.lo.s32 	%r11, %r72, %r2;
	mov.u32 	%r73, %ctaid.z;
	mul.lo.s32 	%r12, %r73, %r6;
	add.s32 	%r13, %r6, 6;
	mad.lo.s32 	%r74, %r1, %r2, %r4;
	mad.lo.s32 	%r75, %r74, %r3, %r5;
	div.u32 	%r16, %r75, %r8;
	mul.lo.s32 	%r76, %r16, %r8;
	sub.s32 	%r77, %r75, %r76;
	div.u32 	%r15, %r77, %r7;
	mul.lo.s32 	%r78, %r15, %r7;
	sub.s32 	%r14, %r77, %r78;
	add.s32 	%r17, %r10, %r14;
	add.s32 	%r18, %r15, %r11;
	add.s32 	%r19, %r18, -3;
	add.s32 	%r20, %r16, %r12;
	add.s32 	%r21, %r20, -3;
	setp.ge.u32 	%p1, %r16, %r13;
	@%p1 bra 	$L__BB0_4;
	setp.gt.u32 	%p2, %r20, 2;
	setp.lt.s32 	%p3, %r21, %r69;
	and.pred  	%p4, %p2, %p3;
	setp.gt.u32 	%p5, %r18, 2;
	setp.lt.s32 	%p6, %r19, %r68;
	and.pred  	%p7, %p5, %p6;
	and.pred  	%p8, %p4, %p7;
	setp.gt.s32 	%p9, %r17, -1;
	setp.lt.s32 	%p10, %r17, %r67;
	and.pred  	%p11, %p9, %p10;
	and.pred  	%p12, %p11, %p8;
	not.pred 	%p13, %p12;
	@%p13 bra 	$L__BB0_3;
	mad.lo.s32 	%r85, %r21, %r68, %r19;
	mad.lo.s32 	%r86, %r85, %r67, %r17;
	mul.wide.s32 	%rd4, %r86, 4;
	add.s64 	%rd5, %rd1, %rd4;
	ld.global.f32 	%f1, [%rd5];
	mov.u32 	%r87, _ZZ13__convolutionPfS_iiiE9sharedMem;
	mad.lo.s32 	%r88, %r16, 784, %r87;
	mad.lo.s32 	%r89, %r15, 56, %r88;
	shl.b32 	%r90, %r14, 2;
	add.s32 	%r91, %r89, %r90;
	st.shared.f32 	[%r91], %f1;
	bra.uni 	$L__BB0_4;
$L__BB0_3:
	mov.u32 	%r79, _ZZ13__convolutionPfS_iiiE9sharedMem;
	mad.lo.s32 	%r80, %r16, 784, %r79;
	mad.lo.s32 	%r81, %r15, 56, %r80;
	shl.b32 	%r82, %r14, 2;
	add.s32 	%r83, %r81, %r82;
	mov.b32 	%r84, -1082130432;
	st.shared.u32 	[%r83], %r84;
$L__BB0_4:
	bar.sync 	0;
	add.s32 	%r22, %r6, %r1;
	mad.lo.s32 	%r92, %r22, %r2, %r4;
	mad.lo.s32 	%r93, %r92, %r3, %r5;
	div.u32 	%r25, %r93, %r8;
	mul.lo.s32 	%r94, %r25, %r8;
	sub.s32 	%r95, %r93, %r94;
	div.u32 	%r24, %r95, %r7;
	mul.lo.s32 	%r96, %r24, %r7;
	sub.s32 	%r23, %r95, %r96;
	add.s32 	%r26, %r10, %r23;
	add.s32 	%r27, %r24, %r11;
	add.s32 	%r28, %r27, -3;
	add.s32 	%r29, %r25, %r12;
	add.s32 	%r30, %r29, -3;
	setp.ge.u32 	%p14, %r25, %r13;
	@%p14 bra 	$L__BB0_8;
	setp.gt.u32 	%p15, %r29, 2;
	setp.lt.s32 	%p16, %r30, %r69;
	and.pred  	%p17, %p15, %p16;
	setp.gt.u32 	%p18, %r27, 2;
	setp.lt.s32 	%p19, %r28, %r68;
	and.pred  	%p20, %p18, %p19;
	and.pred  	%p21, %p17, %p20;
	setp.gt.s32 	%p22, %r26, -1;
	setp.lt.s32 	%p23, %r26, %r67;
	and.pred  	%p24, %p22, %p23;
	and.pred  	%p25, %p24, %p21;
	@%p25 bra 	$L__BB0_7;
	mov.u32 	%r97, _ZZ13__convolutionPfS_iiiE9sharedMem;
	mad.lo.s32 	%r98, %r25, 784, %r97;
	mad.lo.s32 	%r99, %r24, 56, %r98;
	shl.b32 	%r100, %r23, 2;
	add.s32 	%r101, %r99, %r100;
	mov.b32 	%r102, -1082130432;
	st.shared.u32 	[%r101], %r102;
	bra.uni 	$L__BB0_8;
$L__BB0_7:
	mad.lo.s32 	%r103, %r30, %r68, %r28;
	mad.lo.s32 	%r104, %r103, %r67, %r26;
	mul.wide.s32 	%rd6, %r104, 4;
	add.s64 	%rd7, %rd1, %rd6;
	ld.global.f32 	%f2, [%rd7];
	mov.u32 	%r105, _ZZ13__convolutionPfS_iiiE9sharedMem;
	mad.lo.s32 	%r106, %r25, 784, %r105;
	mad.lo.s32 	%r107, %r24, 56, %r106;
	shl.b32 	%r108, %r23, 2;
	add.s32 	%r109, %r107, %r108;
	st.shared.f32 	[%r109], %f2;
$L__BB0_8:
	bar.sync 	0;
	add.s32 	%r31, %r22, %r6;
	mad.lo.s32 	%r110, %r31, %r2, %r4;
	mad.lo.s32 	%r111, %r110, %r3, %r5;
	div.u32 	%r34, %r111, %r8;
	mul.lo.s32 	%r112, %r34, %r8;
	sub.s32 	%r113, %r111, %r112;
	div.u32 	%r33, %r113, %r7;
	mul.lo.s32 	%r114, %r33, %r7;
	sub.s32 	%r32, %r113, %r114;
	add.s32 	%r35, %r10, %r32;
	add.s32 	%r36, %r33, %r11;
	add.s32 	%r37, %r36, -3;
	add.s32 	%r38, %r34, %r12;
	add.s32 	%r39, %r38, -3;
	setp.ge.u32 	%p26, %r34, %r13;
	@%p26 bra 	$L__BB0_12;
	setp.gt.u32 	%p27, %r38, 2;
	setp.lt.s32 	%p28, %r39, %r69;
	and.pred  	%p29, %p27, %p28;
	setp.gt.u32 	%p30, %r36, 2;
	setp.lt.s32 	%p31, %r37, %r68;
	and.pred  	%p32, %p30, %p31;
	and.pred  	%p33, %p29, %p32;
	setp.gt.s32 	%p34, %r35, -1;
	setp.lt.s32 	%p35, %r35, %r67;
	and.pred  	%p36, %p34, %p35;
	and.pred  	%p37, %p36, %p33;
	@%p37 bra 	$L__BB0_11;
	mov.u32 	%r115, _ZZ13__convolutionPfS_iiiE9sharedMem;
	mad.lo.s32 	%r116, %r34, 784, %r115;
	mad.lo.s32 	%r117, %r33, 56, %r116;
	shl.b32 	%r118, %r32, 2;
	add.s32 	%r119, %r117, %r118;
	mov.b32 	%r120, -1082130432;
	st.shared.u32 	[%r119], %r120;
	bra.uni 	$L__BB0_12;
$L__BB0_11:
	mad.lo.s32 	%r121, %r39, %r68, %r37;
	mad.lo.s32 	%r122, %r121, %r67, %r35;
	mul.wide.s32 	%rd8, %r122, 4;
	add.s64 	%rd9, %rd1, %rd8;
	ld.global.f32 	%f3, [%rd9];
	mov.u32 	%r123, _ZZ13__convolutionPfS_iiiE9sharedMem;
	mad.lo.s32 	%r124, %r34, 784, %r123;
	mad.lo.s32 	%r125, %r33, 56, %r124;
	shl.b32 	%r126, %r32, 2;
	add.s32 	%r127, %r125, %r126;
	st.shared.f32 	[%r127], %f3;
$L__BB0_12:
	bar.sync 	0;
	add.s32 	%r40, %r31, %r6;
	mad.lo.s32 	%r128, %r40, %r2, %r4;
	mad.lo.s32 	%r129, %r128, %r3, %r5;
	div.u32 	%r43, %r129, %r8;
	mul.lo.s32 	%r130, %r43, %r8;
	sub.s32 	%r131, %r129, %r130;
	div.u32 	%r42, %r131, %r7;
	mul.lo.s32 	%r132, %r42, %r7;
	sub.s32 	%r41, %r131, %r132;
	add.s32 	%r44, %r10, %r41;
	add.s32 	%r45, %r42, %r11;
	add.s32 	%r46, %r45, -3;
	add.s32 	%r47, %r43, %r12;
	add.s32 	%r48, %r47, -3;
	setp.ge.u32 	%p38, %r43, %r13;
	@%p38 bra 	$L__BB0_16;
	setp.gt.u32 	%p39, %r47, 2;
	setp.lt.s32 	%p40, %r48, %r69;
	and.pred  	%p41, %p39, %p40;
	setp.gt.u32 	%p42, %r45, 2;
	setp.lt.s32 	%p43, %r46, %r68;
	and.pred  	%p44, %p42, %p43;
	and.pred  	%p45, %p41, %p44;
	setp.gt.s32 	%p46, %r44, -1;
	setp.lt.s32 	%p47, %r44, %r67;
	and.pred  	%p48, %p46, %p47;
	and.pred  	%p49, %p48, %p45;
	@%p49 bra 	$L__BB0_15;
	mov.u32 	%r133, _ZZ13__convolutionPfS_iiiE9sharedMem;
	mad.lo.s32 	%r134, %r43, 784, %r133;
	mad.lo.s32 	%r135, %r42, 56, %r134;
	shl.b32 	%r136, %r41, 2;
	add.s32 	%r137, %r135, %r136;
	mov.b32 	%r138, -1082130432;
	st.shared.u32 	[%r137], %r138;
	bra.uni 	$L__BB0_16;
$L__BB0_15:
	mad.lo.s32 	%r139, %r48, %r68, %r46;
	mad.lo.s32 	%r140, %r139, %r67, %r44;
	mul.wide.s32 	%rd10, %r140, 4;
	add.s64 	%rd11, %rd1, %rd10;
	ld.global.f32 	%f4, [%rd11];
	mov.u32 	%r141, _ZZ13__convolutionPfS_iiiE9sharedMem;
	mad.lo.s32 	%r142, %r43, 784, %r141;
	mad.lo.s32 	%r143, %r42, 56, %r142;
	shl.b32 	%r144, %r41, 2;
	add.s32 	%r145, %r143, %r144;
	st.shared.f32 	[%r145], %f4;
$L__BB0_16:
	bar.sync 	0;
	add.s32 	%r49, %r40, %r6;
	mad.lo.s32 	%r146, %r49, %r2, %r4;
	mad.lo.s32 	%r147, %r146, %r3, %r5;
	div.u32 	%r52, %r147, %r8;
	mul.lo.s32 	%r148, %r52, %r8;
	sub.s32 	%r149, %r147, %r148;
	div.u32 	%r51, %r149, %r7;
	mul.lo.s32 	%r150, %r51, %r7;
	sub.s32 	%r50, %r149, %r150;
	add.s32 	%r53, %r10, %r50;
	add.s32 	%r54, %r51, %r11;
	add.s32 	%r55, %r54, -3;
	add.s32 	%r56, %r52, %r12;
	add.s32 	%r57, %r56, -3;
	setp.ge.u32 	%p50, %r52, %r13;
	@%p50 bra 	$L__BB0_20;
	setp.gt.u32 	%p51, %r56, 2;
	setp.lt.s32 	%p52, %r57, %r69;
	and.pred  	%p53, %p51, %p52;
	setp.gt.u32 	%p54, %r54, 2;
	setp.lt.s32 	%p55, %r55, %r68;
	and.pred  	%p56, %p54, %p55;
	and.pred  	%p57, %p53, %p56;
	setp.gt.s32 	%p58, %r53, -1;
	setp.lt.s32 	%p59, %r53, %r67;
	and.pred  	%p60, %p58, %p59;
	and.pred  	%p61, %p60, %p57;
	@%p61 bra 	$L__BB0_19;
	mov.u32 	%r151, _ZZ13__convolutionPfS_iiiE9sharedMem;
	mad.lo.s32 	%r152, %r52, 784, %r151;
	mad.lo.s32 	%r153, %r51, 56, %r152;
	shl.b32 	%r154, %r50, 2;
	add.s32 	%r155, %r153, %r154;
	mov.b32 	%r156, -1082130432;
	st.shared.u32 	[%r155], %r156;
	bra.uni 	$L__BB0_20;
$L__BB0_19:
	mad.lo.s32 	%r157, %r57, %r68, %r55;
	mad.lo.s32 	%r158, %r157, %r67, %r53;
	mul.wide.s32 	%rd12, %r158, 4;
	add.s64 	%rd13, %rd1, %rd12;
	ld.global.f32 	%f5, [%rd13];
	mov.u32 	%r159, _ZZ13__convolutionPfS_iiiE9sharedMem;
	mad.lo.s32 	%r160, %r52, 784, %r159;
	mad.lo.s32 	%r161, %r51, 56, %r160;
	shl.b32 	%r162, %r50, 2;
	add.s32 	%r163, %r161, %r162;
	st.shared.f32 	[%r163], %f5;
$L__BB0_20:
	bar.sync 	0;
	add.s32 	%r164, %r49, %r6;
	mad.lo.s32 	%r165, %r164, %r2, %r4;
	mad.lo.s32 	%r166, %r165, %r3, %r5;
	div.u32 	%r60, %r166, %r8;
	mul.lo.s32 	%r167, %r60, %r8;
	sub.s32 	%r168, %r166, %r167;
	div.u32 	%r59, %r168, %r7;
	mul.lo.s32 	%r169, %r59, %r7;
	sub.s32 	%r58, %r168, %r169;
	add.s32 	%r61, %r10, %r58;
	add.s32 	%r62, %r59, %r11;
	add.s32 	%r63, %r62, -3;
	add.s32 	%r64, %r60, %r12;
	add.s32 	%r65, %r64, -3;
	setp.ge.u32 	%p62, %r60, %r13;
	@%p62 bra 	$L__BB0_24;
	setp.gt.u32 	%p63, %r64, 2;
	setp.lt.s32 	%p64, %r65, %r69;
	and.pred  	%p65, %p63, %p64;
	setp.gt.u32 	%p66, %r62, 2;
	setp.lt.s32 	%p67, %r63, %r68;
	and.pred  	%p68, %p66, %p67;
	and.pred  	%p69, %p65, %p68;
	setp.gt.s32 	%p70, %r61, -1;
	setp.lt.s32 	%p71, %r61, %r67;
	and.pred  	%p72, %p70, %p71;
	and.pred  	%p73, %p72, %p69;
	@%p73 bra 	$L__BB0_23;
	mov.u32 	%r170, _ZZ13__convolutionPfS_iiiE9sharedMem;
	mad.lo.s32 	%r171, %r60, 784, %r170;
	mad.lo.s32 	%r172, %r59, 56, %r171;
	shl.b32 	%r173, %r58, 2;
	add.s32 	%r174, %r172, %r173;
	mov.b32 	%r175, -1082130432;
	st.shared.u32 	[%r174], %r175;
	bra.uni 	$L__BB0_24;
$L__BB0_23:
	mad.lo.s32 	%r176, %r65, %r68, %r63;
	mad.lo.s32 	%r177, %r176, %r67, %r61;
	mul.wide.s32 	%rd14, %r177, 4;
	add.s64 	%rd15, %rd1, %rd14;
	ld.global.f32 	%f6, [%rd15];
	mov.u32 	%r178, _ZZ13__convolutionPfS_iiiE9sharedMem;
	mad.lo.s32 	%r179, %r60, 784, %r178;
	mad.lo.s32 	%r180, %r59, 56, %r179;
	shl.b32 	%r181, %r58, 2;
	add.s32 	%r182, %r180, %r181;
	st.shared.f32 	[%r182], %f6;
$L__BB0_24:
	bar.sync 	0;
	add.s32 	%r183, %r9, %r5;
	add.s32 	%r185, %r11, %r4;
	add.s32 	%r186, %r12, %r1;
	mad.lo.s32 	%r187, %r68, %r186, %r185;
	mad.lo.s32 	%r66, %r187, %r67, %r183;
	setp.ge.s32 	%p74, %r186, %r69;
	setp.ge.s32 	%p75, %r185, %r68;
	or.pred  	%p76, %p74, %p75;
	setp.ge.s32 	%p77, %r183, %r67;
	or.pred  	%p78, %p77, %p76;
	@%p78 bra 	$L__BB0_26;
	mov.u32 	%r188, _ZZ13__convolutionPfS_iiiE9sharedMem;
	mad.lo.s32 	%r189, %r1, 784, %r188;
	mad.lo.s32 	%r190, %r4, 56, %r189;
	shl.b32 	%r191, %r5, 2;
	add.s32 	%r192, %r190, %r191;
	ld.shared.f32 	%f7, [%r192+2532];
	cvta.to.global.u64 	%rd16, %rd2;
	mul.wide.s32 	%rd17, %r66, 4;
	add.s64 	%rd18, %rd16, %rd17;
	st.global.f32 	[%rd18], %f7;
$L__BB0_26:
	ret;

}


// ===== COMPILED SASS (sm_100) =====

	.target	sm_100

	.elftype	@"ET_EXEC"


//--------------------- .note.nv.tkinfo           --------------------------
	.section	.note.nv.tkinfo,"",@"SHT_NOTE"
	.sectionflags	@"SHF_NOTE_NV_TKINFO"
	.tkinfo
        /*0018*/ 	.word	0x00000002
        /*0030*/ 	.string	""
        /*0030*/ 	.string	"ptxas"
        /*0030*/ 	.string	"Cuda compilation tools, release 13.0, V13.0.88"
        /*0030*/ 	.string	"Build cuda_13.0.r13.0/compiler.36424714_0"
        /*0030*/ 	.string	"-arch sm_100 -m 64 "



//--------------------- .note.nv.cuinfo           --------------------------
	.section	.note.nv.cuinfo,"",@"SHT_NOTE"
	.sectionflags	@"SHF_NOTE_NV_CUINFO"
        /*0018*/ 	.short	0x0002
        /*001a*/ 	.short	0x0064
        /*001c*/ 	.short	0x0082
	.zero		2


//--------------------- .nv.info                  --------------------------
	.section	.nv.info,"",@"SHT_CUDA_INFO"
	.align	4


	//----- nvinfo : EIATTR_REGCOUNT
	.align		4
        /*0000*/ 	.byte	0x04, 0x2f
        /*0002*/ 	.short	(.L_1 - .L_0)
	.align		4
.L_0:
        /*0004*/ 	.word	index@(_Z13__convolutionPfS_iii)
        /*0008*/ 	.word	0x0000001d


	//----- nvinfo : EIATTR_FRAME_SIZE
	.align		4
.L_1:
        /*000c*/ 	.byte	0x04, 0x11
        /*000e*/ 	.short	(.L_3 - .L_2)
	.align		4
.L_2:
        /*0010*/ 	.word	index@(_Z13__convolutionPfS_iii)
        /*0014*/ 	.word	0x00000000


	//----- nvinfo : EIATTR_MIN_STACK_SIZE
	.align		4
.L_3:
        /*0018*/ 	.byte	0x04, 0x12
        /*001a*/ 	.short	(.L_5 - .L_4)
	.align		4
.L_4:
        /*001c*/ 	.word	index@(_Z13__convolutionPfS_iii)
        /*0020*/ 	.word	0x00000000
.L_5:


//--------------------- .nv.compat                --------------------------
	.section	.nv.compat,"",@"SHT_CUDA_COMPAT_INFO"
	.align	4
        /*0000*/ 	.byte	0x02, 0x09, 0x00, 0x00, 0x02, 0x02, 0x01, 0x00, 0x02, 0x05, 0x05, 0x00, 0x03, 0x07, 0x01, 0x01
        /*0010*/ 	.byte	0x02, 0x03, 0x00, 0x00, 0x02, 0x06, 0x01, 0x00, 0x04, 0x0b, 0x08, 0x00, 0x09, 0x00, 0x00, 0x00
        /*0020*/ 	.byte	0x00, 0x00, 0x00, 0x00


//--------------------- .nv.info._Z13__convolutionPfS_iii --------------------------
	.section	.nv.info._Z13__convolutionPfS_iii,"",@"SHT_CUDA_INFO"
	.sectionflags	@""
	.align	4


	//----- nvinfo : EIATTR_CUDA_API_VERSION
	.align		4
        /*0000*/ 	.byte	0x04, 0x37
        /*0002*/ 	.short	(.L_7 - .L_6)
.L_6:
        /*0004*/ 	.word	0x00000082


	//----- nvinfo : EIATTR_KPARAM_INFO
	.align		4
.L_7:
        /*0008*/ 	.byte	0x04, 0x17
        /*000a*/ 	.short	(.L_9 - .L_8)
.L_8:
        /*000c*/ 	.word	0x00000000
        /*0010*/ 	.short	0x0004
        /*0012*/ 	.short	0x0018
        /*0014*/ 	.byte	0x00, 0xf0, 0x11, 0x00


	//----- nvinfo : EIATTR_KPARAM_INFO
	.align		4
.L_9:
        /*0018*/ 	.byte	0x04, 0x17
        /*001a*/ 	.short	(.L_11 - .L_10)
.L_10:
        /*001c*/ 	.word	0x00000000
        /*0020*/ 	.short	0x0003
        /*0022*/ 	.short	0x0014
        /*0024*/ 	.byte	0x00, 0xf0, 0x11, 0x00


	//----- nvinfo : EIATTR_KPARAM_INFO
	.align		4
.L_11:
        /*0028*/ 	.byte	0x04, 0x17
        /*002a*/ 	.short	(.L_13 - .L_12)
.L_12:
        /*002c*/ 	.word	0x00000000
        /*0030*/ 	.short	0x0002
        /*0032*/ 	.short	0x0010
        /*0034*/ 	.byte	0x00, 0xf0, 0x11, 0x00


	//----- nvinfo : EIATTR_KPARAM_INFO
	.align		4
.L_13:
        /*0038*/ 	.byte	0x04, 0x17
        /*003a*/ 	.short	(.L_15 - .L_14)
.L_14:
        /*003c*/ 	.word	0x00000000
        /*0040*/ 	.short	0x0001
        /*0042*/ 	.short	0x0008
        /*0044*/ 	.byte	0x00, 0xf5, 0x21, 0x00


	//----- nvinfo : EIATTR_KPARAM_INFO
	.align		4
.L_15:
        /*0048*/ 	.byte	0x04, 0x17
        /*004a*/ 	.short	(.L_17 - .L_16)
.L_16:
        /*004c*/ 	.word	0x00000000
        /*0050*/ 	.short	0x0000
        /*0052*/ 	.short	0x0000
        /*0054*/ 	.byte	0x00, 0xf5, 0x21, 0x00


	//----- nvinfo : EIATTR_SPARSE_MMA_MASK
	.align		4
.L_17:
        /*0058*/ 	.byte	0x03, 0x50
        /*005a*/ 	.short	0x0000


	//----- nvinfo : EIATTR_MAXREG_COUNT
	.align		4
        /*005c*/ 	.byte	0x03, 0x1b
        /*005e*/ 	.short	0x00ff


	//----- nvinfo : EIATTR_NUM_BARRIERS
	.align		4
        /*0060*/ 	.byte	0x02, 0x4c
        /*0062*/ 	.byte	0x01
	.zero		1


	//----- nvinfo : EIATTR_MERCURY_ISA_VERSION
	.align		4
        /*0064*/ 	.byte	0x03, 0x5f
        /*0066*/ 	.short	0x0101


	//----- nvinfo : EIATTR_VRC_CTA_INIT_COUNT
	.align		4
        /*0068*/ 	.byte	0x02, 0x4a
	.zero		1
	.zero		1


	//----- nvinfo : EIATTR_EXIT_INSTR_OFFSETS
	.align		4
        /*006c*/ 	.byte	0x04, 0x1c
        /*006e*/ 	.short	(.L_19 - .L_18)


	//   ....[0]....
.L_18:
        /*0070*/ 	.word	0x00001a60


	//   ....[1]....
        /*0074*/ 	.word	0x00001b10


	//----- nvinfo : EIATTR_CRS_STACK_SIZE
	.align		4
.L_19:
        /*0078*/ 	.byte	0x04, 0x1e
        /*007a*/ 	.short	(.L_21 - .L_20)
.L_20:
        /*007c*/ 	.word	0x00000000


	//----- nvinfo : EIATTR_CBANK_PARAM_SIZE
	.align		4
.L_21:
        /*0080*/ 	.byte	0x03, 0x19
        /*0082*/ 	.short	0x001c


	//----- nvinfo : EIATTR_PARAM_CBANK
	.align		4
        /*0084*/ 	.byte	0x04, 0x0a
        /*0086*/ 	.short	(.L_23 - .L_22)
	.align		4
.L_22:
        /*0088*/ 	.word	index@(.nv.constant0._Z13__convolutionPfS_iii)
        /*008c*/ 	.short	0x0380
        /*008e*/ 	.short	0x001c


	//----- nvinfo : EIATTR_SW_WAR
	.align		4
.L_23:
        /*0090*/ 	.byte	0x04, 0x36
        /*0092*/ 	.short	(.L_25 - .L_24)
.L_24:
        /*0094*/ 	.word	0x00000008
.L_25:


//--------------------- .nv.callgraph             --------------------------
	.section	.nv.callgraph,"",@"SHT_CUDA_CALLGRAPH"
	.align	4
	.sectionentsize	8
	.align		4
        /*0000*/ 	.word	0x00000000
	.align		4
        /*0004*/ 	.word	0xffffffff
	.align		4
        /*0008*/ 	.word	0x00000000
	.align		4
        /*000c*/ 	.word	0xfffffffe
	.align		4
        /*0010*/ 	.word	0x00000000
	.align		4
        /*0014*/ 	.word	0xfffffffd
	.align		4
        /*0018*/ 	.word	0x00000000
	.align		4
        /*001c*/ 	.word	0xfffffffc


//--------------------- .text._Z13__convolutionPfS_iii --------------------------
	.section	.text._Z13__convolutionPfS_iii,"ax",@progbits
	.align	128
        .global         _Z13__convolutionPfS_iii
        .type           _Z13__convolutionPfS_iii,@function
        .size           _Z13__convolutionPfS_iii,(.L_x_13 - _Z13__convolutionPfS_iii)
        .other          _Z13__convolutionPfS_iii,@"STO_CUDA_ENTRY STV_DEFAULT"
_Z13__convolutionPfS_iii:
.text._Z13__convolutionPfS_iii:
[----:B------:R-:W-:Y:S01]  /*0000*/  LDC R1, c[0x0][0x37c] ;  /* 0x0000df00ff017b82 */ /* 0x000fe20000000800 */
[----:B------:R-:W0:Y:S01]  /*0010*/  LDCU UR11, c[0x0][0x364] ;  /* 0x00006c80ff0b77ac */ /* 0x000e220008000800 */
[----:B------:R-:W1:Y:S06]  /*0020*/  S2R R0, SR_TID.Z ;  /* 0x0000000000007919 */ /* 0x000e6c0000002300 */
[----:B------:R-:W2:Y:S01]  /*0030*/  S2UR UR5, SR_CTAID.X ;  /* 0x00000000000579c3 */ /* 0x000ea20000002500 */
[----:B------:R-:W-:Y:S01]  /*0040*/  BSSY.RECONVERGENT B0, `(.L_x_0) ;  /* 0x00000aa000007945 */ /* 0x000fe20003800200 */
[----:B------:R-:W3:Y:S01]  /*0050*/  LDCU UR14, c[0x0][0x360] ;  /* 0x00006c00ff0e77ac */ /* 0x000ee20008000800 */
[----:B------:R-:W4:Y:S01]  /*0060*/  S2R R5, SR_TID.Y ;  /* 0x0000000000057919 */ /* 0x000f220000002200 */
[----:B------:R-:W1:Y:S01]  /*0070*/  LDCU UR15, c[0x0][0x368] ;  /* 0x00006d00ff0f77ac */ /* 0x000e620008000800 */
[----:B------:R-:W5:Y:S03]  /*0080*/  S2R R4, SR_TID.X ;  /* 0x0000000000047919 */ /* 0x000f660000002100 */
[----:B------:R-:W2:Y:S01]  /*0090*/  S2UR UR6, SR_CTAID.Y ;  /* 0x00000000000679c3 */ /* 0x000ea20000002600 */
[----:B------:R-:W1:Y:S01]  /*00a0*/  LDCU.64 UR12, c[0x0][0x358] ;  /* 0x00006b00ff0c77ac */ /* 0x000e620008000a00 */
[----:B0-----:R-:W-:-:S06]  /*00b0*/  UIADD3 UR4, UPT, UPT, UR11, 0x6, URZ ;  /* 0x000000060b047890 */ /* 0x001fcc000fffe0ff */
[----:B------:R-:W0:Y:S01]  /*00c0*/  S2UR UR7, SR_CTAID.Z ;  /* 0x00000000000779c3 */ /* 0x000e220000002700 */
[----:B---3--:R-:W-:-:S04]  /*00d0*/  UIADD3 UR8, UPT, UPT, UR14, 0x6, URZ ;  /* 0x000000060e087890 */ /* 0x008fc8000fffe0ff */
[----:B------:R-:W-:Y:S02]  /*00e0*/  UIMAD UR4, UR4, UR8, URZ ;  /* 0x00000008040472a4 */ /* 0x000fe4000f8e02ff */
[----:B------:R-:W-:Y:S01]  /*00f0*/  IADD3 R21, PT, PT, RZ, -UR8, RZ ;  /* 0x80000008ff157c10 */ /* 0x000fe2000fffe0ff */
[----:B------:R-:W-:Y:S01]  /*0100*/  IMAD R13, RZ, RZ, -UR8 ;  /* 0x80000008ff0d7e24 */ /* 0x000fe2000f8e02ff */
[----:B------:R-:W-:Y:S01]  /*0110*/  IADD3 R19, PT, PT, RZ, -UR8, RZ ;  /* 0x80000008ff137c10 */ /* 0x000fe2000fffe0ff */
[----:B------:R-:W3:Y:S01]  /*0120*/  I2F.U32.RP R9, UR8 ;  /* 0x0000000800097d06 */ /* 0x000ee20008209000 */
[----:B------:R-:W-:Y:S01]  /*0130*/  IMAD R11, RZ, RZ, -UR4 ;  /* 0x80000004ff0b7e24 */ /* 0x000fe2000f8e02ff */
[----:B------:R-:W-:Y:S01]  /*0140*/  ISETP.NE.U32.AND P0, PT, RZ, UR4, PT ;  /* 0x00000004ff007c0c */ /* 0x000fe2000bf05070 */
[----:B-1----:R-:W-:Y:S01]  /*0150*/  VIADD R12, R0, UR15 ;  /* 0x0000000f000c7c36 */ /* 0x002fe20008000000 */
[----:B------:R-:W-:Y:S01]  /*0160*/  UIADD3 UR10, UPT, UPT, UR15, 0x6, URZ ;  /* 0x000000060f0a7890 */ /* 0x000fe2000fffe0ff */
[----:B------:R-:W-:Y:S01]  /*0170*/  IMAD R23, RZ, RZ, -UR8 ;  /* 0x80000008ff177e24 */ /* 0x000fe2000f8e02ff */
[----:B--2---:R-:W-:-:S02]  /*0180*/  UIMAD UR5, UR14, UR5, URZ ;  /* 0x000000050e0572a4 */ /* 0x004fc4000f8e02ff */
[----:B------:R-:W1:Y:S01]  /*0190*/  I2F.U32.RP R8, UR4 ;  /* 0x0000000400087d06 */ /* 0x000e620008209000 */
[----:B------:R-:W-:Y:S02]  /*01a0*/  UIMAD UR6, UR11, UR6, URZ ;  /* 0x000000060b0672a4 */ /* 0x000fe4000f8e02ff */
[----:B------:R-:W-:Y:S02]  /*01b0*/  UIADD3 UR9, UPT, UPT, UR5, -0x3, URZ ;  /* 0xfffffffd05097890 */ /* 0x000fe4000fffe0ff */
[----:B0-----:R-:W-:-:S03]  /*01c0*/  UIMAD UR7, UR15, UR7, URZ ;  /* 0x000000070f0772a4 */ /* 0x001fc6000f8e02ff */
[----:B---3--:R-:W0:Y:S08]  /*01d0*/  MUFU.RCP R9, R9 ;  /* 0x0000000900097308 */ /* 0x008e300000001000 */
[----:B-1----:R-:W1:Y:S01]  /*01e0*/  MUFU.RCP R8, R8 ;  /* 0x0000000800087308 */ /* 0x002e620000001000 */
[----:B0-----:R-:W-:Y:S02]  /*01f0*/  VIADD R2, R9, 0xffffffe ;  /* 0x0ffffffe09027836 */ /* 0x001fe40000000000 */
[----:B----4-:R-:W-:-:S05]  /*0200*/  IMAD R9, R0, UR11, R5 ;  /* 0x0000000b00097c24 */ /* 0x010fca000f8e0205 */
[----:B------:R0:W2:Y:S01]  /*0210*/  F2I.FTZ.U32.TRUNC.NTZ R3, R2 ;  /* 0x0000000200037305 */ /* 0x0000a2000021f000 */
[----:B-1----:R-:W-:Y:S02]  /*0220*/  VIADD R6, R8, 0xffffffe ;  /* 0x0ffffffe08067836 */ /* 0x002fe40000000000 */
[----:B------:R-:W-:-:S05]  /*0230*/  IMAD.MOV.U32 R8, RZ, RZ, RZ ;  /* 0x000000ffff087224 */ /* 0x000fca00078e00ff */
[----:B------:R1:W3:Y:S01]  /*0240*/  F2I.FTZ.U32.TRUNC.NTZ R7, R6 ;  /* 0x0000000600077305 */ /* 0x0002e2000021f000 */
[----:B0-----:R-:W-:Y:S02]  /*0250*/  HFMA2 R2, -RZ, RZ, 0, 0 ;  /* 0x00000000ff027431 */ /* 0x001fe400000001ff */
[----:B--2---:R-:W-:Y:S02]  /*0260*/  IMAD R21, R21, R3, RZ ;  /* 0x0000000315157224 */ /* 0x004fe400078e02ff */
[----:B-1----:R-:W-:Y:S02]  /*0270*/  IMAD.MOV.U32 R6, RZ, RZ, RZ ;  /* 0x000000ffff067224 */ /* 0x002fe400078e00ff */
[----:B------:R-:W-:-:S04]  /*0280*/  IMAD.HI.U32 R21, R3, R21, R2 ;  /* 0x0000001503157227 */ /* 0x000fc800078e0002 */
[----:B---3--:R-:W-:Y:S02]  /*0290*/  IMAD R11, R11, R7, RZ ;  /* 0x000000070b0b7224 */ /* 0x008fe400078e02ff */
[----:B-----5:R-:W-:Y:S01]  /*02a0*/  IMAD R2, R9, UR14, R4 ;  /* 0x0000000e09027c24 */ /* 0x020fe2000f8e0204 */
[----:B------:R-:W-:Y:S01]  /*02b0*/  MOV R9, R3 ;  /* 0x0000000300097202 */ /* 0x000fe20000000f00 */
[----:B------:R-:W-:-:S04]  /*02c0*/  IMAD.HI.U32 R7, R7, R11, R6 ;  /* 0x0000000b07077227 */ /* 0x000fc800078e0006 */
[----:B------:R-:W-:Y:S02]  /*02d0*/  IMAD R13, R13, R3, RZ ;  /* 0x000000030d0d7224 */ /* 0x000fe400078e02ff */
[----:B------:R-:W-:-:S04]  /*02e0*/  IMAD.HI.U32 R20, R7, R2, RZ ;  /* 0x0000000207147227 */ /* 0x000fc800078e00ff */
[----:B------:R-:W-:Y:S02]  /*02f0*/  IMAD.MOV R11, RZ, RZ, -R20 ;  /* 0x000000ffff0b7224 */ /* 0x000fe400078e0a14 */
[----:B------:R-:W-:Y:S02]  /*0300*/  VIADD R6, R0, UR15 ;  /* 0x0000000f00067c36 */ /* 0x000fe40008000000 */
[----:B------:R-:W-:Y:S02]  /*0310*/  IMAD R14, R11, UR4, R2 ;  /* 0x000000040b0e7c24 */ /* 0x000fe4000f8e0202 */
[----:B------:R-:W-:-:S03]  /*0320*/  IMAD.HI.U32 R15, R3, R13, R8 ;  /* 0x0000000d030f7227 */ /* 0x000fc600078e0008 */
[----:B------:R-:W-:Y:S01]  /*0330*/  ISETP.GE.U32.AND P1, PT, R14, UR4, PT ;  /* 0x000000040e007c0c */ /* 0x000fe2000bf26070 */
[----:B------:R-:W-:-:S04]  /*0340*/  IMAD.HI.U32 R13, R3, R13, R8 ;  /* 0x0000000d030d7227 */ /* 0x000fc800078e0008 */
[----:B------:R-:W-:Y:S01]  /*0350*/  IMAD R9, R6, UR11, R5 ;  /* 0x0000000b06097c24 */ /* 0x000fe2000f8e0205 */
[----:B------:R-:W-:Y:S01]  /*0360*/  IADD3 R6, PT, PT, R12, UR15, RZ ;  /* 0x0000000f0c067c10 */ /* 0x000fe2000fffe0ff */
[-C--:B------:R-:W-:Y:S02]  /*0370*/  IMAD R11, R19, R3.reuse, RZ ;  /* 0x00000003130b7224 */ /* 0x080fe400078e02ff */
[----:B------:R-:W-:Y:S02]  /*0380*/  IMAD R16, R9, UR14, R4 ;  /* 0x0000000e09107c24 */ /* 0x000fe4000f8e0204 */
[----:B------:R-:W-:Y:S02]  /*0390*/  IMAD.MOV.U32 R9, RZ, RZ, R3 ;  /* 0x000000ffff097224 */ /* 0x000fe400078e0003 */
[----:B------:R-:W-:Y:S01]  /*03a0*/  IMAD R19, R23, R3, RZ ;  /* 0x0000000317137224 */ /* 0x000fe200078e02ff */
[----:B------:R-:W-:Y:S01]  /*03b0*/  @P1 IADD3 R14, PT, PT, R14, -UR4, RZ ;  /* 0x800000040e0e1c10 */ /* 0x000fe2000fffe0ff */
[----:B------:R-:W-:-:S03]  /*03c0*/  IMAD.HI.U32 R10, R7, R16, RZ ;  /* 0x00000010070a7227 */ /* 0x000fc600078e00ff */
[----:B------:R-:W-:Y:S01]  /*03d0*/  ISETP.GE.U32.AND P2, PT, R14, UR4, PT ;  /* 0x000000040e007c0c */ /* 0x000fe2000bf46070 */
[----:B------:R-:W-:-:S04]  /*03e0*/  IMAD.HI.U32 R11, R3, R11, R8 ;  /* 0x0000000b030b7227 */ /* 0x000fc800078e0008 */
[----:B------:R-:W-:Y:S01]  /*03f0*/  IMAD.HI.U32 R19, R3, R19, R8 ;  /* 0x0000001303137227 */ /* 0x000fe200078e0008 */
[----:B------:R-:W-:-:S03]  /*0400*/  IADD3 R3, PT, PT, R12, UR15, RZ ;  /* 0x0000000f0c037c10 */ /* 0x000fc6000fffe0ff */
[----:B------:R-:W-:Y:S02]  /*0410*/  IMAD R17, R6, UR11, R5 ;  /* 0x0000000b06117c24 */ /* 0x000fe4000f8e0205 */
[----:B------:R-:W-:Y:S02]  /*0420*/  IMAD.MOV R23, RZ, RZ, -R10 ;  /* 0x000000ffff177224 */ /* 0x000fe400078e0a0a */
[----:B------:R-:W-:Y:S02]  /*0430*/  IMAD R17, R17, UR14, R4 ;  /* 0x0000000e11117c24 */ /* 0x000fe4000f8e0204 */
[----:B------:R-:W-:Y:S02]  /*0440*/  VIADD R8, R12, UR15 ;  /* 0x0000000f0c087c36 */ /* 0x000fe40008000000 */
[----:B------:R-:W-:Y:S02]  /*0450*/  VIADD R3, R3, UR15 ;  /* 0x0000000f03037c36 */ /* 0x000fe40008000000 */
[----:B------:R-:W-:-:S02]  /*0460*/  IMAD R22, R23, UR4, R16 ;  /* 0x0000000417167c24 */ /* 0x000fc4000f8e0210 */
[----:B------:R-:W-:Y:S01]  /*0470*/  IMAD.HI.U32 R6, R7, R17, RZ ;  /* 0x0000001107067227 */ /* 0x000fe200078e00ff */
[----:B------:R-:W-:Y:S02]  /*0480*/  IADD3 R12, PT, PT, R3, UR15, RZ ;  /* 0x0000000f030c7c10 */ /* 0x000fe4000fffe0ff */
[----:B------:R-:W-:Y:S01]  /*0490*/  ISETP.GE.U32.AND P5, PT, R22, UR4, PT ;  /* 0x0000000416007c0c */ /* 0x000fe2000bfa6070 */
[----:B------:R-:W-:Y:S01]  /*04a0*/  VIADD R8, R8, UR15 ;  /* 0x0000000f08087c36 */ /* 0x000fe20008000000 */
[----:B------:R-:W-:Y:S01]  /*04b0*/  LOP3.LUT R3, RZ, UR4, RZ, 0x33, !PT ;  /* 0x00000004ff037c12 */ /* 0x000fe2000f8e33ff */
[----:B------:R-:W-:Y:S02]  /*04c0*/  IMAD.MOV R18, RZ, RZ, -R6 ;  /* 0x000000ffff127224 */ /* 0x000fe400078e0a06 */
[----:B------:R-:W-:Y:S02]  /*04d0*/  IMAD R23, R8, UR11, R5 ;  /* 0x0000000b08177c24 */ /* 0x000fe4000f8e0205 */
[----:B------:R-:W-:-:S02]  /*04e0*/  VIADD R8, R12, UR15 ;  /* 0x0000000f0c087c36 */ /* 0x000fc40008000000 */
[----:B------:R-:W-:Y:S02]  /*04f0*/  IMAD R9, R18, UR4, R17 ;  /* 0x0000000412097c24 */ /* 0x000fe4000f8e0211 */
[----:B------:R-:W-:Y:S02]  /*0500*/  @P1 VIADD R20, R20, 0x1 ;  /* 0x0000000114141836 */ /* 0x000fe40000000000 */
[----:B------:R-:W-:Y:S01]  /*0510*/  IMAD R18, R23, UR14, R4 ;  /* 0x0000000e17127c24 */ /* 0x000fe2000f8e0204 */
[----:B------:R-:W-:Y:S01]  /*0520*/  @P5 IADD3 R22, PT, PT, R22, -UR4, RZ ;  /* 0x8000000416165c10 */ /* 0x000fe2000fffe0ff */
[----:B------:R-:W-:Y:S01]  /*0530*/  IMAD R25, R8, UR11, R5 ;  /* 0x0000000b08197c24 */ /* 0x000fe2000f8e0205 */
[----:B------:R-:W-:Y:S01]  /*0540*/  ISETP.GE.U32.AND P6, PT, R9, UR4, PT ;  /* 0x0000000409007c0c */ /* 0x000fe2000bfc6070 */
[----:B------:R-:W-:Y:S01]  /*0550*/  @P2 VIADD R20, R20, 0x1 ;  /* 0x0000000114142836 */ /* 0x000fe20000000000 */
[----:B------:R-:W-:Y:S01]  /*0560*/  ISETP.GE.U32.AND P1, PT, R22, UR4, PT ;  /* 0x0000000416007c0c */ /* 0x000fe2000bf26070 */
[----:B------:R-:W-:Y:S01]  /*0570*/  IMAD.HI.U32 R8, R7, R18, RZ ;  /* 0x0000001207087227 */ /* 0x000fe200078e00ff */
[----:B------:R-:W-:-:S02]  /*0580*/  @P5 IADD3 R10, PT, PT, R10, 0x1, RZ ;  /* 0x000000010a0a5810 */ /* 0x000fc40007ffe0ff */
[----:B------:R-:W-:Y:S01]  /*0590*/  SEL R20, R3, R20, !P0 ;  /* 0x0000001403147207 */ /* 0x000fe20004000000 */
[----:B------:R-:W-:Y:S02]  /*05a0*/  IMAD R23, R12, UR11, R5 ;  /* 0x0000000b0c177c24 */ /* 0x000fe4000f8e0205 */
[--C-:B------:R-:W-:Y:S01]  /*05b0*/  IMAD R14, R25, UR14, R4.reuse ;  /* 0x0000000e190e7c24 */ /* 0x100fe2000f8e0204 */
[----:B------:R-:W-:Y:S01]  /*05c0*/  IADD3 R25, PT, PT, -R8, RZ, RZ ;  /* 0x000000ff08197210 */ /* 0x000fe20007ffe1ff */
[----:B------:R-:W-:Y:S01]  /*05d0*/  IMAD R12, R23, UR14, R4 ;  /* 0x0000000e170c7c24 */ /* 0x000fe2000f8e0204 */
[----:B------:R-:W-:Y:S01]  /*05e0*/  IADD3 R23, PT, PT, -R20, RZ, RZ ;  /* 0x000000ff14177210 */ /* 0x000fe20007ffe1ff */
[C---:B------:R-:W-:Y:S02]  /*05f0*/  IMAD.HI.U32 R24, R7.reuse, R14, RZ ;  /* 0x0000000e07187227 */ /* 0x040fe400078e00ff */
[----:B------:R-:W-:Y:S02]  /*0600*/  @P1 IADD3 R10, PT, PT, R10, 0x1, RZ ;  /* 0x000000010a0a1810 */ /* 0x000fe40007ffe0ff */
[----:B------:R-:W-:-:S02]  /*0610*/  IMAD.HI.U32 R22, R7, R12, RZ ;  /* 0x0000000c07167227 */ /* 0x000fc400078e00ff */
[----:B------:R-:W-:Y:S02]  /*0620*/  SEL R10, R3, R10, !P0 ;  /* 0x0000000a030a7207 */ /* 0x000fe40004000000 */
[----:B------:R-:W-:Y:S01]  /*0630*/  IMAD R7, R25, UR4, R18 ;  /* 0x0000000419077c24 */ /* 0x000fe2000f8e0212 */
[----:B------:R-:W-:Y:S01]  /*0640*/  IADD3 R25, PT, PT, -R24, RZ, RZ ;  /* 0x000000ff18197210 */ /* 0x000fe20007ffe1ff */
[----:B------:R-:W-:Y:S02]  /*0650*/  IMAD R2, R23, UR4, R2 ;  /* 0x0000000417027c24 */ /* 0x000fe4000f8e0202 */
[----:B------:R-:W-:Y:S01]  /*0660*/  IMAD.MOV R23, RZ, RZ, -R22 ;  /* 0x000000ffff177224 */ /* 0x000fe200078e0a16 */
[----:B------:R-:W-:Y:S01]  /*0670*/  ISETP.GE.U32.AND P3, PT, R7, UR4, PT ;  /* 0x0000000407007c0c */ /* 0x000fe2000bf66070 */
[----:B------:R-:W-:Y:S02]  /*0680*/  IMAD R25, R25, UR4, R14 ;  /* 0x0000000419197c24 */ /* 0x000fe4000f8e020e */
[----:B------:R-:W-:-:S02]  /*0690*/  @P6 VIADD R9, R9, -UR4 ;  /* 0x8000000409096c36 */ /* 0x000fc40008000000 */
[----:B------:R-:W-:Y:S01]  /*06a0*/  IMAD R23, R23, UR4, R12 ;  /* 0x0000000417177c24 */ /* 0x000fe2000f8e020c */
[----:B------:R-:W-:Y:S01]  /*06b0*/  ISETP.GE.U32.AND P5, PT, R25, UR4, PT ;  /* 0x0000000419007c0c */ /* 0x000fe2000bfa6070 */
[----:B------:R-:W-:Y:S01]  /*06c0*/  IMAD.HI.U32 R21, R21, R2, RZ ;  /* 0x0000000215157227 */ /* 0x000fe200078e00ff */
[----:B------:R-:W-:Y:S02]  /*06d0*/  ISETP.GE.U32.AND P2, PT, R9, UR4, PT ;  /* 0x0000000409007c0c */ /* 0x000fe4000bf46070 */
[----:B------:R-:W-:Y:S01]  /*06e0*/  ISETP.GE.U32.AND P4, PT, R23, UR4, PT ;  /* 0x0000000417007c0c */ /* 0x000fe2000bf86070 */
[----:B------:R-:W-:Y:S02]  /*06f0*/  IMAD.MOV R9, RZ, RZ, -R21 ;  /* 0x000000ffff097224 */ /* 0x000fe400078e0a15 */
[----:B------:R-:W-:Y:S02]  /*0700*/  @P3 VIADD R7, R7, -UR4 ;  /* 0x8000000407073c36 */ /* 0x000fe40008000000 */
[----:B------:R-:W-:-:S02]  /*0710*/  IMAD R9, R9, UR8, R2 ;  /* 0x0000000809097c24 */ /* 0x000fc4000f8e0202 */
[----:B------:R-:W-:Y:S01]  /*0720*/  @P6 VIADD R6, R6, 0x1 ;  /* 0x0000000106066836 */ /* 0x000fe20000000000 */
[----:B------:R-:W-:Y:S01]  /*0730*/  ISETP.GE.U32.AND P6, PT, R7, UR4, PT ;  /* 0x0000000407007c0c */ /* 0x000fe2000bfc6070 */
[----:B------:R-:W-:Y:S01]  /*0740*/  @P5 VIADD R25, R25, -UR4 ;  /* 0x8000000419195c36 */ /* 0x000fe20008000000 */
[----:B------:R-:W-:Y:S01]  /*0750*/  ISETP.GE.U32.AND P1, PT, R9, UR8, PT ;  /* 0x0000000809007c0c */ /* 0x000fe2000bf26070 */
[----:B------:R-:W-:Y:S01]  /*0760*/  @P3 VIADD R8, R8, 0x1 ;  /* 0x0000000108083836 */ /* 0x000fe20000000000 */
[----:B------:R-:W-:Y:S01]  /*0770*/  @P2 IADD3 R6, PT, PT, R6, 0x1, RZ ;  /* 0x0000000106062810 */ /* 0x000fe20007ffe0ff */
[----:B------:R-:W-:Y:S01]  /*0780*/  @P4 VIADD R22, R22, 0x1 ;  /* 0x0000000116164836 */ /* 0x000fe20000000000 */
[----:B------:R-:W-:Y:S02]  /*0790*/  @P4 IADD3 R23, PT, PT, R23, -UR4, RZ ;  /* 0x8000000417174c10 */ /* 0x000fe4000fffe0ff */
[----:B------:R-:W-:Y:S02]  /*07a0*/  ISETP.GE.U32.AND P3, PT, R25, UR4, PT ;  /* 0x0000000419007c0c */ /* 0x000fe4000bf66070 */
[----:B------:R-:W-:-:S02]  /*07b0*/  ISETP.GE.U32.AND P2, PT, R23, UR4, PT ;  /* 0x0000000417007c0c */ /* 0x000fc4000bf46070 */
[----:B------:R-:W-:Y:S01]  /*07c0*/  @P5 IADD3 R24, PT, PT, R24, 0x1, RZ ;  /* 0x0000000118185810 */ /* 0x000fe20007ffe0ff */
[----:B------:R-:W-:Y:S01]  /*07d0*/  @P6 VIADD R8, R8, 0x1 ;  /* 0x0000000108086836 */ /* 0x000fe20000000000 */
[----:B------:R-:W-:Y:S02]  /*07e0*/  ISETP.NE.U32.AND P6, PT, RZ, UR8, PT ;  /* 0x00000008ff007c0c */ /* 0x000fe4000bfc5070 */
[----:B------:R-:W-:Y:S02]  /*07f0*/  @P1 IADD3 R9, PT, PT, R9, -UR8, RZ ;  /* 0x8000000809091c10 */ /* 0x000fe4000fffe0ff */
[----:B------:R-:W-:Y:S02]  /*0800*/  @P1 IADD3 R21, PT, PT, R21, 0x1, RZ ;  /* 0x0000000115151810 */ /* 0x000fe40007ffe0ff */
[----:B------:R-:W-:Y:S01]  /*0810*/  ISETP.GE.U32.AND P4, PT, R9, UR8, PT ;  /* 0x0000000809007c0c */ /* 0x000fe2000bf86070 */
[----:B------:R-:W-:Y:S01]  /*0820*/  @P3 VIADD R24, R24, 0x1 ;  /* 0x0000000118183836 */ /* 0x000fe20000000000 */
[----:B------:R-:W-:-:S02]  /*0830*/  SEL R9, R3, R6, !P0 ;  /* 0x0000000603097207 */ /* 0x000fc40004000000 */
[----:B------:R-:W-:Y:S02]  /*0840*/  @P2 IADD3 R22, PT, PT, R22, 0x1, RZ ;  /* 0x0000000116162810 */ /* 0x000fe40007ffe0ff */
[C---:B------:R-:W-:Y:S02]  /*0850*/  SEL R6, R3.reuse, R8, !P0 ;  /* 0x0000000803067207 */ /* 0x040fe40004000000 */
[C---:B------:R-:W-:Y:S02]  /*0860*/  SEL R7, R3.reuse, R22, !P0 ;  /* 0x0000001603077207 */ /* 0x040fe40004000000 */
[----:B------:R-:W-:Y:S02]  /*0870*/  SEL R8, R3, R24, !P0 ;  /* 0x0000001803087207 */ /* 0x000fe40004000000 */
[----:B------:R-:W-:Y:S01]  /*0880*/  ISETP.GE.U32.AND P0, PT, R20, UR10, PT ;  /* 0x0000000a14007c0c */ /* 0x000fe2000bf06070 */
[----:B------:R-:W-:Y:S01]  /*0890*/  @P4 VIADD R21, R21, 0x1 ;  /* 0x0000000115154836 */ /* 0x000fe20000000000 */
[----:B------:R-:W-:Y:S01]  /*08a0*/  @!P6 LOP3.LUT R21, RZ, UR8, RZ, 0x33, !PT ;  /* 0x00000008ff15ec12 */ /* 0x000fe2000f8e33ff */
[----:B------:R-:W-:Y:S01]  /*08b0*/  IMAD.MOV R25, RZ, RZ, -R8 ;  /* 0x000000ffff197224 */ /* 0x000fe200078e0a08 */
[----:B------:R-:W-:-:S02]  /*08c0*/  IADD3 R23, PT, PT, -R7, RZ, RZ ;  /* 0x000000ff07177210 */ /* 0x000fc40007ffe1ff */
[----:B------:R-:W-:Y:S01]  /*08d0*/  IADD3 R3, PT, PT, -R21, RZ, RZ ;  /* 0x000000ff15037210 */ /* 0x000fe20007ffe1ff */
[----:B------:R-:W-:Y:S02]  /*08e0*/  IMAD R14, R25, UR4, R14 ;  /* 0x00000004190e7c24 */ /* 0x000fe4000f8e020e */
[----:B------:R-:W-:Y:S02]  /*08f0*/  IMAD R12, R23, UR4, R12 ;  /* 0x00000004170c7c24 */ /* 0x000fe4000f8e020c */
[----:B------:R-:W-:Y:S02]  /*0900*/  IMAD R22, R3, UR8, R2 ;  /* 0x0000000803167c24 */ /* 0x000fe4000f8e0202 */
[----:B------:R-:W-:Y:S05]  /*0910*/  @P0 BRA `(.L_x_1) ;  /* 0x0000000000700947 */ /* 0x000fea0003800000 */
[----:B------:R-:W0:Y:S01]  /*0920*/  LDCU.64 UR18, c[0x0][0x390] ;  /* 0x00007200ff1277ac */ /* 0x000e220008000a00 */
[----:B------:R-:W-:Y:S01]  /*0930*/  IADD3 R3, PT, PT, R20, UR7, RZ ;  /* 0x0000000714037c10 */ /* 0x000fe2000fffe0ff */
[----:B------:R-:W-:Y:S01]  /*0940*/  VIADD R2, R21, UR6 ;  /* 0x0000000615027c36 */ /* 0x000fe20008000000 */
[----:B------:R-:W-:Y:S01]  /*0950*/  IADD3 R23, PT, PT, R22, UR9, RZ ;  /* 0x0000000916177c10 */ /* 0x000fe2000fffe0ff */
[----:B------:R-:W1:Y:S02]  /*0960*/  LDCU UR16, c[0x0][0x398] ;  /* 0x00007300ff1077ac */ /* 0x000e640008000800 */
[----:B------:R-:W-:Y:S02]  /*0970*/  VIADD R24, R2, 0xfffffffd ;  /* 0xfffffffd02187836 */ /* 0x000fe40000000000 */
[----:B------:R-:W-:-:S03]  /*0980*/  VIADD R25, R3, 0xfffffffd ;  /* 0xfffffffd03197836 */ /* 0x000fc60000000000 */
[----:B0-----:R-:W-:Y:S02]  /*0990*/  ISETP.GE.AND P1, PT, R24, UR19, PT ;  /* 0x0000001318007c0c */ /* 0x001fe4000bf26270 */
[----:B------:R-:W-:Y:S02]  /*09a0*/  ISETP.GE.AND P2, PT, R23, UR18, PT ;  /* 0x0000001217007c0c */ /* 0x000fe4000bf46270 */
[----:B-1----:R-:W-:Y:S02]  /*09b0*/  ISETP.GE.AND P0, PT, R25, UR16, PT ;  /* 0x0000001019007c0c */ /* 0x002fe4000bf06270 */
[----:B------:R-:W-:Y:S02]  /*09c0*/  ISETP.GT.U32.AND P1, PT, R2, 0x2, !P1 ;  /* 0x000000020200780c */ /* 0x000fe40004f24070 */
[----:B------:R-:W-:Y:S02]  /*09d0*/  ISETP.GT.AND P2, PT, R23, -0x1, !P2 ;  /* 0xffffffff1700780c */ /* 0x000fe40005744270 */
[----:B------:R-:W-:-:S04]  /*09e0*/  ISETP.GT.U32.AND P0, PT, R3, 0x2, !P0 ;  /* 0x000000020300780c */ /* 0x000fc80004704070 */
[----:B------:R-:W-:-:S13]  /*09f0*/  PLOP3.LUT P0, PT, P2, P0, P1, 0x80, 0x0 ;  /* 0x000000000000781c */ /* 0x000fda0001701010 */
[----:B------:R-:W0:Y:S01]  /*0a00*/  @P0 LDC.64 R2, c[0x0][0x380] ;  /* 0x0000e000ff020b82 */ /* 0x000e220000000a00 */
[----:B------:R-:W-:-:S04]  /*0a10*/  @P0 IMAD R24, R25, UR19, R24 ;  /* 0x0000001319180c24 */ /* 0x000fc8000f8e0218 */
[----:B------:R-:W-:-:S04]  /*0a20*/  @P0 IMAD R23, R24, UR18, R23 ;  /* 0x0000001218170c24 */ /* 0x000fc8000f8e0217 */
[----:B0-----:R-:W-:-:S06]  /*0a30*/  @P0 IMAD.WIDE R2, R23, 0x4, R2 ;  /* 0x0000000417020825 */ /* 0x001fcc00078e0202 */
[----:B------:R-:W2:Y:S01]  /*0a40*/  @P0 LDG.E R2, desc[UR12][R2.64] ;  /* 0x0000000c02020981 */ /* 0x000ea2000c1e1900 */
[----:B------:R-:W-:Y:S01]  /*0a50*/  MOV R23, 0x400 ;  /* 0x0000040000177802 */ /* 0x000fe20000000f00 */
[----:B------:R-:W0:Y:S03]  /*0a60*/  S2R R24, SR_CgaCtaId ;  /* 0x0000000000187919 */ /* 0x000e260000008800 */
[----:B0-----:R-:W-:-:S05]  /*0a70*/  LEA R23, R24, R23, 0x18 ;  /* 0x0000001718177211 */ /* 0x001fca00078ec0ff */
[----:B------:R-:W-:-:S04]  /*0a80*/  IMAD R20, R20, 0x310, R23 ;  /* 0x0000031014147824 */ /* 0x000fc800078e0217 */
[----:B------:R-:W-:Y:S02]  /*0a90*/  IMAD R21, R21, 0x38, R20 ;  /* 0x0000003815157824 */ /* 0x000fe400078e0214 */
[----:B------:R-:W-:-:S03]  /*0aa0*/  @!P0 IMAD.MOV.U32 R20, RZ, RZ, -0x40800000 ;  /* 0xbf800000ff148424 */ /* 0x000fc600078e00ff */
[----:B------:R-:W-:-:S05]  /*0ab0*/  LEA R21, R22, R21, 0x2 ;  /* 0x0000001516157211 */ /* 0x000fca00078e10ff */
[----:B--2---:R0:W-:Y:S04]  /*0ac0*/  @P0 STS [R21], R2 ;  /* 0x0000000215000388 */ /* 0x0041e80000000800 */
[----:B------:R0:W-:Y:S02]  /*0ad0*/  @!P0 STS [R21], R20 ;  /* 0x0000001415008388 */ /* 0x0001e40000000800 */
.L_x_1:
[----:B------:R-:W-:Y:S05]  /*0ae0*/  BSYNC.RECONVERGENT B0 ;  /* 0x0000000000007941 */ /* 0x000fea0003800200 */
.L_x_0:
[C---:B0-----:R-:W-:Y:S01]  /*0af0*/  IMAD.HI.U32 R2, R19.reuse, R12, RZ ;  /* 0x0000000c13027227 */ /* 0x041fe200078e00ff */
[----:B------:R-:W-:Y:S01]  /*0b00*/  IADD3 R21, PT, PT, -R6, RZ, RZ ;  /* 0x000000ff06157210 */ /* 0x000fe20007ffe1ff */
[----:B------:R-:W-:Y:S01]  /*0b10*/  BAR.SYNC.DEFER_BLOCKING 0x0 ;  /* 0x0000000000007b1d */ /* 0x000fe20000010000 */
[----:B------:R-:W-:Y:S01]  /*0b20*/  IADD3 R3, PT, PT, -R10, RZ, RZ ;  /* 0x000000ff0a037210 */ /* 0x000fe20007ffe1ff */
[----:B------:R-:W-:Y:S01]  /*0b30*/  IMAD.HI.U32 R19, R19, R14, RZ ;  /* 0x0000000e13137227 */ /* 0x000fe200078e00ff */
[----:B------:R-:W-:-:S03]  /*0b40*/  LOP3.LUT R26, RZ, UR8, RZ, 0x33, !PT ;  /* 0x00000008ff1a7c12 */ /* 0x000fc6000f8e33ff */
[----:B------:R-:W-:Y:S01]  /*0b50*/  IMAD.MOV R22, RZ, RZ, -R9 ;  /* 0x000000ffff167224 */ /* 0x000fe200078e0a09 */
[----:B------:R-:W-:Y:S01]  /*0b60*/  IADD3 R25, PT, PT, -R19, RZ, RZ ;  /* 0x000000ff13197210 */ /* 0x000fe20007ffe1ff */
[----:B------:R-:W-:Y:S01]  /*0b70*/  IMAD.MOV R23, RZ, RZ, -R2 ;  /* 0x000000ffff177224 */ /* 0x000fe200078e0a02 */
[----:B------:R-:W-:Y:S01]  /*0b80*/  BSSY.RECONVERGENT B0, `(.L_x_2) ;  /* 0x000005c000007945 */ /* 0x000fe20003800200 */
[----:B------:R-:W-:Y:S02]  /*0b90*/  IMAD R24, R21, UR4, R18 ;  /* 0x0000000415187c24 */ /* 0x000fe4000f8e0212 */
[----:B------:R-:W-:Y:S02]  /*0ba0*/  IMAD R20, R3, UR4, R16 ;  /* 0x0000000403147c24 */ /* 0x000fe4000f8e0210 */
[----:B------:R-:W-:Y:S02]  /*0bb0*/  IMAD R21, R25, UR8, R14 ;  /* 0x0000000819157c24 */ /* 0x000fe4000f8e020e */
[----:B------:R-:W-:-:S02]  /*0bc0*/  IMAD R22, R22, UR4, R17 ;  /* 0x0000000416167c24 */ /* 0x000fc4000f8e0211 */
[----:B------:R-:W-:Y:S01]  /*0bd0*/  IMAD R3, R23, UR8, R12 ;  /* 0x0000000817037c24 */ /* 0x000fe2000f8e020c */
[----:B------:R-:W-:Y:S01]  /*0be0*/  ISETP.GE.U32.AND P1, PT, R21, UR8, PT ;  /* 0x0000000815007c0c */ /* 0x000fe2000bf26070 */
[----:B------:R-:W-:-:S03]  /*0bf0*/  IMAD.HI.U32 R17, R13, R22, RZ ;  /* 0x000000160d117227 */ /* 0x000fc600078e00ff */
[----:B------:R-:W-:Y:S01]  /*0c00*/  ISETP.GE.U32.AND P2, PT, R3, UR8, PT ;  /* 0x0000000803007c0c */ /* 0x000fe2000bf46070 */
[----:B------:R-:W-:Y:S01]  /*0c10*/  IMAD.HI.U32 R18, R15, R20, RZ ;  /* 0x000000140f127227 */ /* 0x000fe200078e00ff */
[----:B------:R-:W-:-:S03]  /*0c20*/  IADD3 R13, PT, PT, -R17, RZ, RZ ;  /* 0x000000ff110d7210 */ /* 0x000fc60007ffe1ff */
[----:B------:R-:W-:-:S04]  /*0c30*/  IMAD.HI.U32 R16, R11, R24, RZ ;  /* 0x000000180b107227 */ /* 0x000fc800078e00ff */
[----:B------:R-:W-:Y:S01]  /*0c40*/  IMAD.MOV R11, RZ, RZ, -R18 ;  /* 0x000000ffff0b7224 */ /* 0x000fe200078e0a12 */
[----:B------:R-:W-:Y:S01]  /*0c50*/  @P1 IADD3 R19, PT, PT, R19, 0x1, RZ ;  /* 0x0000000113131810 */ /* 0x000fe20007ffe0ff */
[----:B------:R-:W-:Y:S02]  /*0c60*/  IMAD.MOV R15, RZ, RZ, -R16 ;  /* 0x000000ffff0f7224 */ /* 0x000fe400078e0a10 */
[----:B------:R-:W-:Y:S01]  /*0c70*/  IMAD R11, R11, UR8, R20 ;  /* 0x000000080b0b7c24 */ /* 0x000fe2000f8e0214 */
[----:B------:R-:W-:Y:S01]  /*0c80*/  @P2 IADD3 R3, PT, PT, R3, -UR8, RZ ;  /* 0x8000000803032c10 */ /* 0x000fe2000fffe0ff */
[----:B------:R-:W-:Y:S01]  /*0c90*/  IMAD R15, R15, UR8, R24 ;  /* 0x000000080f0f7c24 */ /* 0x000fe2000f8e0218 */
[----:B------:R-:W-:Y:S01]  /*0ca0*/  @P2 IADD3 R2, PT, PT, R2, 0x1, RZ ;  /* 0x0000000102022810 */ /* 0x000fe20007ffe0ff */
[----:B------:R-:W-:Y:S01]  /*0cb0*/  IMAD R13, R13, UR8, R22 ;  /* 0x000000080d0d7c24 */ /* 0x000fe2000f8e0216 */
[----:B------:R-:W-:Y:S01]  /*0cc0*/  ISETP.GE.U32.AND P0, PT, R11, UR8, PT ;  /* 0x000000080b007c0c */ /* 0x000fe2000bf06070 */
[----:B------:R-:W-:Y:S01]  /*0cd0*/  @P1 VIADD R21, R21, -UR8 ;  /* 0x8000000815151c36 */ /* 0x000fe20008000000 */
[----:B------:R-:W-:-:S02]  /*0ce0*/  ISETP.GE.U32.AND P4, PT, R15, UR8, PT ;  /* 0x000000080f007c0c */ /* 0x000fc4000bf86070 */
[----:B------:R-:W-:Y:S02]  /*0cf0*/  ISETP.GE.U32.AND P3, PT, R13, UR8, PT ;  /* 0x000000080d007c0c */ /* 0x000fe4000bf66070 */
[----:B------:R-:W-:Y:S02]  /*0d00*/  ISETP.GE.U32.AND P5, PT, R3, UR8, PT ;  /* 0x0000000803007c0c */ /* 0x000fe4000bfa6070 */
[----:B------:R-:W-:-:S05]  /*0d10*/  ISETP.GE.U32.AND P2, PT, R21, UR8, PT ;  /* 0x0000000815007c0c */ /* 0x000fca000bf46070 */
[----:B------:R-:W-:Y:S02]  /*0d20*/  @P0 VIADD R11, R11, -UR8 ;  /* 0x800000080b0b0c36 */ /* 0x000fe40008000000 */
[----:B------:R-:W-:Y:S02]  /*0d30*/  @P4 VIADD R15, R15, -UR8 ;  /* 0x800000080f0f4c36 */ /* 0x000fe40008000000 */
[----:B------:R-:W-:Y:S01]  /*0d40*/  @P3 IADD3 R13, PT, PT, R13, -UR8, RZ ;  /* 0x800000080d0d3c10 */ /* 0x000fe2000fffe0ff */
[----:B------:R-:W-:Y:S01]  /*0d50*/  @P0 VIADD R18, R18, 0x1 ;  /* 0x0000000112120836 */ /* 0x000fe20000000000 */
[----:B------:R-:W-:Y:S01]  /*0d60*/  ISETP.GE.U32.AND P0, PT, R10, UR10, PT ;  /* 0x0000000a0a007c0c */ /* 0x000fe2000bf06070 */
[----:B------:R-:W-:Y:S01]  /*0d70*/  @P5 VIADD R2, R2, 0x1 ;  /* 0x0000000102025836 */ /* 0x000fe20000000000 */
[----:B------:R-:W-:Y:S01]  /*0d80*/  @P2 IADD3 R19, PT, PT, R19, 0x1, RZ ;  /* 0x0000000113132810 */ /* 0x000fe20007ffe0ff */
[----:B------:R-:W-:Y:S01]  /*0d90*/  @P4 VIADD R16, R16, 0x1 ;  /* 0x0000000110104836 */ /* 0x000fe20000000000 */
[----:B------:R-:W-:-:S02]  /*0da0*/  ISETP.GE.U32.AND P5, PT, R11, UR8, PT ;  /* 0x000000080b007c0c */ /* 0x000fc4000bfa6070 */
[----:B------:R-:W-:Y:S02]  /*0db0*/  ISETP.GE.U32.AND P1, PT, R13, UR8, PT ;  /* 0x000000080d007c0c */ /* 0x000fe4000bf26070 */
[----:B------:R-:W-:Y:S02]  /*0dc0*/  ISETP.GE.U32.AND P2, PT, R15, UR8, PT ;  /* 0x000000080f007c0c */ /* 0x000fe4000bf46070 */
[----:B------:R-:W-:Y:S02]  /*0dd0*/  @P3 IADD3 R17, PT, PT, R17, 0x1, RZ ;  /* 0x0000000111113810 */ /* 0x000fe40007ffe0ff */
[----:B------:R-:W-:Y:S02]  /*0de0*/  LOP3.LUT R11, RZ, UR8, RZ, 0x33, !PT ;  /* 0x00000008ff0b7c12 */ /* 0x000fe4000f8e33ff */
[----:B------:R-:W-:Y:S02]  /*0df0*/  SEL R13, R26, R19, !P6 ;  /* 0x000000131a0d7207 */ /* 0x000fe40007000000 */
[----:B------:R-:W-:-:S02]  /*0e00*/  SEL R11, R11, R2, !P6 ;  /* 0x000000020b0b7207 */ /* 0x000fc40007000000 */
[----:B------:R-:W-:Y:S01]  /*0e10*/  @P5 IADD3 R18, PT, PT, R18, 0x1, RZ ;  /* 0x0000000112125810 */ /* 0x000fe20007ffe0ff */
[----:B------:R-:W-:Y:S01]  /*0e20*/  @P1 VIADD R17, R17, 0x1 ;  /* 0x0000000111111836 */ /* 0x000fe20000000000 */
[----:B------:R-:W-:Y:S01]  /*0e30*/  @!P6 LOP3.LUT R18, RZ, UR8, RZ, 0x33, !PT ;  /* 0x00000008ff12ec12 */ /* 0x000fe2000f8e33ff */
[----:B------:R-:W-:Y:S01]  /*0e40*/  IMAD.MOV R23, RZ, RZ, -R13 ;  /* 0x000000ffff177224 */ /* 0x000fe200078e0a0d */
[----:B------:R-:W-:Y:S02]  /*0e50*/  @P2 IADD3 R16, PT, PT, R16, 0x1, RZ ;  /* 0x0000000110102810 */ /* 0x000fe40007ffe0ff */
[----:B------:R-:W-:Y:S01]  /*0e60*/  @!P6 LOP3.LUT R17, RZ, UR8, RZ, 0x33, !PT ;  /* 0x00000008ff11ec12 */ /* 0x000fe2000f8e33ff */
[----:B------:R-:W-:Y:S01]  /*0e70*/  IMAD.MOV R3, RZ, RZ, -R18 ;  /* 0x000000ffff037224 */ /* 0x000fe200078e0a12 */
[----:B------:R-:W-:Y:S01]  /*0e80*/  @!P6 LOP3.LUT R16, RZ, UR8, RZ, 0x33, !PT ;  /* 0x00000008ff10ec12 */ /* 0x000fe2000f8e33ff */
[----:B------:R-:W-:Y:S01]  /*0e90*/  IMAD R14, R23, UR8, R14 ;  /* 0x00000008170e7c24 */ /* 0x000fe2000f8e020e */
[----:B------:R-:W-:Y:S01]  /*0ea0*/  IADD3 R19, PT, PT, -R17, RZ, RZ ;  /* 0x000000ff11137210 */ /* 0x000fe20007ffe1ff */
[----:B------:R-:W-:Y:S01]  /*0eb0*/  IMAD R20, R3, UR8, R20 ;  /* 0x0000000803147c24 */ /* 0x000fe2000f8e0214 */
[----:B------:R-:W-:Y:S01]  /*0ec0*/  IADD3 R21, PT, PT, -R11, RZ, RZ ;  /* 0x000000ff0b157210 */ /* 0x000fe20007ffe1ff */
[----:B------:R-:W-:Y:S01]  /*0ed0*/  IMAD.MOV R15, RZ, RZ, -R16 ;  /* 0x000000ffff0f7224 */ /* 0x000fe200078e0a10 */
[----:B------:R-:W-:Y:S01]  /*0ee0*/  ISETP.GE.U32.AND P3, PT, R9, UR10, PT ;  /* 0x0000000a09007c0c */ /* 0x000fe2000bf66070 */
[----:B------:R-:W-:Y:S01]  /*0ef0*/  IMAD R19, R19, UR8, R22 ;  /* 0x0000000813137c24 */ /* 0x000fe2000f8e0216 */
[----:B------:R-:W-:Y:S01]  /*0f00*/  ISETP.GE.U32.AND P4, PT, R6, UR10, PT ;  /* 0x0000000a06007c0c */ /* 0x000fe2000bf86070 */
[----:B------:R-:W-:Y:S01]  /*0f10*/  IMAD R15, R15, UR8, R24 ;  /* 0x000000080f0f7c24 */ /* 0x000fe2000f8e0218 */
[----:B------:R-:W-:Y:S01]  /*0f20*/  ISETP.GE.U32.AND P5, PT, R7, UR10, PT ;  /* 0x0000000a07007c0c */ /* 0x000fe2000bfa6070 */
[----:B------:R-:W-:Y:S01]  /*0f30*/  IMAD R12, R21, UR8, R12 ;  /* 0x00000008150c7c24 */ /* 0x000fe2000f8e020c */
[----:B------:R-:W-:Y:S01]  /*0f40*/  ISETP.GE.U32.AND P6, PT, R8, UR10, PT ;  /* 0x0000000a08007c0c */ /* 0x000fe2000bfc6070 */
[----:B------:R-:W-:-:S12]  /*0f50*/  @P0 BRA `(.L_x_3) ;  /* 0x0000000000780947 */ /* 0x000fd80003800000 */
[----:B------:R-:W0:Y:S01]  /*0f60*/  LDCU.64 UR18, c[0x0][0x390] ;  /* 0x00007200ff1277ac */ /* 0x000e220008000a00 */
[----:B------:R-:W-:Y:S01]  /*0f70*/  IADD3 R3, PT, PT, R10, UR7, RZ ;  /* 0x000000070a037c10 */ /* 0x000fe2000fffe0ff */
[----:B------:R-:W-:Y:S01]  /*0f80*/  VIADD R2, R18, UR6 ;  /* 0x0000000612027c36 */ /* 0x000fe20008000000 */
[----:B------:R-:W-:Y:S01]  /*0f90*/  IADD3 R21, PT, PT, R20, UR9, RZ ;  /* 0x0000000914157c10 */ /* 0x000fe2000fffe0ff */
[----:B------:R-:W1:Y:S02]  /*0fa0*/  LDCU UR16, c[0x0][0x398] ;  /* 0x00007300ff1077ac */ /* 0x000e640008000800 */
[----:B------:R-:W-:Y:S01]  /*0fb0*/  VIADD R23, R3, 0xfffffffd ;  /* 0xfffffffd03177836 */ /* 0x000fe20000000000 */
[----:B------:R-:W-:Y:S02]  /*0fc0*/  IADD3 R22, PT, PT, R2, -0x3, RZ ;  /* 0xfffffffd02167810 */ /* 0x000fe40007ffe0ff */
[----:B0-----:R-:W-:Y:S02]  /*0fd0*/  ISETP.GE.AND P1, PT, R21, UR18, PT ;  /* 0x0000001215007c0c */ /* 0x001fe4000bf26270 */
[----:B------:R-:W-:-:S02]  /*0fe0*/  ISETP.GE.AND P0, PT, R22, UR19, PT ;  /* 0x0000001316007c0c */ /* 0x000fc4000bf06270 */
[----:B-1----:R-:W-:Y:S01]  /*0ff0*/  ISETP.GE.AND P2, PT, R23, UR16, PT ;  /* 0x0000001017007c0c */ /* 0x002fe2000bf46270 */
[----:B------:R-:W-:Y:S01]  /*1000*/  VIADD R23, R10, UR7 ;  /* 0x000000070a177c36 */ /* 0x000fe20008000000 */
[----:B------:R-:W-:Y:S02]  /*1010*/  ISETP.GT.AND P1, PT, R21, -0x1, !P1 ;  /* 0xffffffff1500780c */ /* 0x000fe40004f24270 */
[----:B------:R-:W-:Y:S02]  /*1020*/  ISETP.GT.U32.AND P2, PT, R3, 0x2, !P2 ;  /* 0x000000020300780c */ /* 0x000fe40005744070 */
[----:B------:R-:W-:Y:S02]  /*1030*/  ISETP.GT.U32.AND P0, PT, R2, 0x2, !P0 ;  /* 0x000000020200780c */ /* 0x000fe40004704070 */
[----:B------:R-:W-:Y:S02]  /*1040*/  IADD3 R23, PT, PT, R23, -0x3, RZ ;  /* 0xfffffffd17177810 */ /* 0x000fe40007ffe0ff */
        /* <DEDUP_REMOVED lines=9> */
[----:B------:R-:W-:Y:S01]  /*10e0*/  IMAD R21, R10, 0x310, R21 ;  /* 0x000003100a157824 */ /* 0x000fe200078e0215 */
[----:B------:R-:W-:-:S03]  /*10f0*/  @!P0 MOV R10, 0xbf800000 ;  /* 0xbf800000000a8802 */ /* 0x000fc60000000f00 */
[----:B------:R-:W-:-:S04]  /*1100*/  IMAD R21, R18, 0x38, R21 ;  /* 0x0000003812157824 */ /* 0x000fc800078e0215 */
[----:B------:R-:W-:-:S05]  /*1110*/  IMAD R21, R20, 0x4, R21 ;  /* 0x0000000414157824 */ /* 0x000fca00078e0215 */
[----:B------:R0:W-:Y:S04]  /*1120*/  @!P0 STS [R21], R10 ;  /* 0x0000000a15008388 */ /* 0x0001e80000000800 */
[----:B--2---:R0:W-:Y:S02]  /*1130*/  @P0 STS [R21], R2 ;  /* 0x0000000215000388 */ /* 0x0041e40000000800 */
.L_x_3:
[----:B------:R-:W-:Y:S05]  /*1140*/  BSYNC.RECONVERGENT B0 ;  /* 0x0000000000007941 */ /* 0x000fea0003800200 */
.L_x_2:
[----:B------:R-:W-:Y:S06]  /*1150*/  BAR.SYNC.DEFER_BLOCKING 0x0 ;  /* 0x0000000000007b1d */ /* 0x000fec0000010000 */
[----:B------:R-:W-:Y:S04]  /*1160*/  BSSY.RECONVERGENT B0, `(.L_x_4) ;  /* 0x0000020000007945 */ /* 0x000fe80003800200 */
[----:B------:R-:W-:Y:S05]  /*1170*/  @P3 BRA `(.L_x_5) ;  /* 0x0000000000783947 */ /* 0x000fea0003800000 */
[----:B------:R-:W1:Y:S01]  /*1180*/  LDCU.64 UR18, c[0x0][0x390] ;  /* 0x00007200ff1277ac */ /* 0x000e620008000a00 */
[----:B0-----:R-:W-:Y:S01]  /*1190*/  IADD3 R2, PT, PT, R17, UR6, RZ ;  /* 0x0000000611027c10 */ /* 0x001fe2000fffe0ff */
[----:B------:R-:W-:Y:S01]  /*11a0*/  VIADD R3, R9, UR7 ;  /* 0x0000000709037c36 */ /* 0x000fe20008000000 */
[----:B------:R-:W0:Y:S01]  /*11b0*/  LDCU UR16, c[0x0][0x398] ;  /* 0x00007300ff1077ac */ /* 0x000e220008000800 */
[----:B------:R-:W-:Y:S02]  /*11c0*/  VIADD R10, R19, UR9 ;  /* 0x00000009130a7c36 */ /* 0x000fe40008000000 */
[----:B------:R-:W-:Y:S01]  /*11d0*/  VIADD R18, R2, 0xfffffffd ;  /* 0xfffffffd02127836 */ /* 0x000fe20000000000 */
[----:B------:R-:W-:Y:S02]  /*11e0*/  IADD3 R20, PT, PT, R3, -0x3, RZ ;  /* 0xfffffffd03147810 */ /* 0x000fe40007ffe0ff */
[----:B-1----:R-:W-:Y:S02]  /*11f0*/  ISETP.GE.AND P0, PT, R10, UR18, PT ;  /* 0x000000120a007c0c */ /* 0x002fe4000bf06270 */
[----:B------:R-:W-:-:S02]  /*1200*/  ISETP.GE.AND P1, PT, R18, UR19, PT ;  /* 0x0000001312007c0c */ /* 0x000fc4000bf26270 */
[----:B0-----:R-:W-:Y:S02]  /*1210*/  ISETP.GE.AND P2, PT, R20, UR16, PT ;  /* 0x0000001014007c0c */ /* 0x001fe4000bf46270 */
[----:B------:R-:W-:Y:S02]  /*1220*/  ISETP.GT.AND P0, PT, R10, -0x1, !P0 ;  /* 0xffffffff0a00780c */ /* 0x000fe40004704270 */
[----:B------:R-:W-:Y:S02]  /*1230*/  ISETP.GT.U32.AND P2, PT, R3, 0x2, !P2 ;  /* 0x000000020300780c */ /* 0x000fe40005744070 */
[----:B------:R-:W-:Y:S02]  /*1240*/  ISETP.GT.U32.AND P1, PT, R2, 0x2, !P1 ;  /* 0x000000020200780c */ /* 0x000fe40004f24070 */
[----:B------:R-:W-:Y:S02]  /*1250*/  IADD3 R20, PT, PT, R9, UR7, RZ ;  /* 0x0000000709147c10 */ /* 0x000fe4000fffe0ff */
[----:B------:R-:W-:-:S03]  /*1260*/  PLOP3.LUT P0, PT, P0, P2, P1, 0x80, 0x0 ;  /* 0x000000000000781c */ /* 0x000fc60000705010 */
[----:B------:R-:W-:-:S10]  /*1270*/  VIADD R21, R20, 0xfffffffd ;  /* 0xfffffffd14157836 */ /* 0x000fd40000000000 */
        /* <DEDUP_REMOVED lines=8> */
[----:B------:R-:W-:Y:S02]  /*1300*/  IMAD R10, R9, 0x310, R10 ;  /* 0x00000310090a7824 */ /* 0x000fe400078e020a */
[----:B------:R-:W-:Y:S02]  /*1310*/  @!P0 IMAD.MOV.U32 R9, RZ, RZ, -0x40800000 ;  /* 0xbf800000ff098424 */ /* 0x000fe400078e00ff */
[----:B------:R-:W-:-:S05]  /*1320*/  IMAD R10, R17, 0x38, R10 ;  /* 0x00000038110a7824 */ /* 0x000fca00078e020a */
[----:B------:R-:W-:-:S05]  /*1330*/  LEA R10, R19, R10, 0x2 ;  /* 0x0000000a130a7211 */ /* 0x000fca00078e10ff */
[----:B------:R1:W-:Y:S04]  /*1340*/  @!P0 STS [R10], R9 ;  /* 0x000000090a008388 */ /* 0x0003e80000000800 */
[----:B--2---:R1:W-:Y:S02]  /*1350*/  @P0 STS [R10], R3 ;  /* 0x000000030a000388 */ /* 0x0043e40000000800 */
.L_x_5:
[----:B------:R-:W-:Y:S05]  /*1360*/  BSYNC.RECONVERGENT B0 ;  /* 0x0000000000007941 */ /* 0x000fea0003800200 */
.L_x_4:
[----:B------:R-:W-:Y:S06]  /*1370*/  BAR.SYNC.DEFER_BLOCKING 0x0 ;  /* 0x0000000000007b1d */ /* 0x000fec0000010000 */
[----:B------:R-:W-:Y:S04]  /*1380*/  BSSY.RECONVERGENT B0, `(.L_x_6) ;  /* 0x0000020000007945 */ /* 0x000fe80003800200 */
[----:B------:R-:W-:Y:S05]  /*1390*/  @P4 BRA `(.L_x_7) ;  /* 0x0000000000784947 */ /* 0x000fea0003800000 */
[----:B------:R-:W2:Y:S01]  /*13a0*/  LDCU.64 UR18, c[0x0][0x390] ;  /* 0x00007200ff1277ac */ /* 0x000ea20008000a00 */
[----:B-1----:R-:W-:Y:S01]  /*13b0*/  IADD3 R3, PT, PT, R6, UR7, RZ ;  /* 0x0000000706037c10 */ /* 0x002fe2000fffe0ff */
[----:B0-----:R-:W-:Y:S01]  /*13c0*/  VIADD R2, R16, UR6 ;  /* 0x0000000610027c36 */ /* 0x001fe20008000000 */
[----:B------:R-:W-:Y:S01]  /*13d0*/  IADD3 R9, PT, PT, R15, UR9, RZ ;  /* 0x000000090f097c10 */ /* 0x000fe2000fffe0ff */
[----:B------:R-:W0:Y:S02]  /*13e0*/  LDCU UR16, c[0x0][0x398] ;  /* 0x00007300ff1077ac */ /* 0x000e240008000800 */
[----:B------:R-:W-:Y:S01]  /*13f0*/  VIADD R17, R3, 0xfffffffd ;  /* 0xfffffffd03117836 */ /* 0x000fe20000000000 */
[----:B------:R-:W-:Y:S02]  /*1400*/  IADD3 R10, PT, PT, R2, -0x3, RZ ;  /* 0xfffffffd020a7810 */ /* 0x000fe40007ffe0ff */
[----:B--2---:R-:W-:Y:S02]  /*1410*/  ISETP.GE.AND P2, PT, R9, UR18, PT ;  /* 0x0000001209007c0c */ /* 0x004fe4000bf46270 */
[----:B------:R-:W-:-:S02]  /*1420*/  ISETP.GE.AND P1, PT, R10, UR19, PT ;  /* 0x000000130a007c0c */ /* 0x000fc4000bf26270 */
[----:B0-----:R-:W-:Y:S01]  /*1430*/  ISETP.GE.AND P0, PT, R17, UR16, PT ;  /* 0x0000001011007c0c */ /* 0x001fe2000bf06270 */
        /* <DEDUP_REMOVED lines=15> */
[----:B------:R-:W-:Y:S01]  /*1530*/  IMAD R16, R16, 0x38, R9 ;  /* 0x0000003810107824 */ /* 0x000fe200078e0209 */
[----:B------:R-:W-:-:S03]  /*1540*/  @!P0 MOV R9, 0xbf800000 ;  /* 0xbf80000000098802 */ /* 0x000fc60000000f00 */
[----:B------:R-:W-:-:S05]  /*1550*/  IMAD R16, R15, 0x4, R16 ;  /* 0x000000040f107824 */ /* 0x000fca00078e0210 */
[----:B------:R3:W-:Y:S04]  /*1560*/  @!P0 STS [R16], R9 ;  /* 0x0000000910008388 */ /* 0x0007e80000000800 */
[----:B--2---:R3:W-:Y:S02]  /*1570*/  @P0 STS [R16], R3 ;  /* 0x0000000310000388 */ /* 0x0047e40000000800 */
.L_x_7:
[----:B------:R-:W-:Y:S05]  /*1580*/  BSYNC.RECONVERGENT B0 ;  /* 0x0000000000007941 */ /* 0x000fea0003800200 */
.L_x_6:
[----:B------:R-:W-:Y:S06]  /*1590*/  BAR.SYNC.DEFER_BLOCKING 0x0 ;  /* 0x0000000000007b1d */ /* 0x000fec0000010000 */
[----:B------:R-:W-:Y:S04]  /*15a0*/  BSSY.RECONVERGENT B0, `(.L_x_8) ;  /* 0x0000020000007945 */ /* 0x000fe80003800200 */
[----:B------:R-:W-:Y:S05]  /*15b0*/  @P5 BRA `(.L_x_9) ;  /* 0x0000000000785947 */ /* 0x000fea0003800000 */
[----:B------:R-:W2:Y:S01]  /*15c0*/  LDCU.64 UR18, c[0x0][0x390] ;  /* 0x00007200ff1277ac */ /* 0x000ea20008000a00 */
[----:B0-----:R-:W-:Y:S01]  /*15d0*/  IADD3 R2, PT, PT, R11, UR6, RZ ;  /* 0x000000060b027c10 */ /* 0x001fe2000fffe0ff */
[----:B-1-3--:R-:W-:Y:S01]  /*15e0*/  VIADD R3, R7, UR7 ;  /* 0x0000000707037c36 */ /* 0x00afe20008000000 */
[----:B------:R-:W0:Y:S01]  /*15f0*/  LDCU UR16, c[0x0][0x398] ;  /* 0x00007300ff1077ac */ /* 0x000e220008000800 */
[----:B------:R-:W-:Y:S02]  /*1600*/  VIADD R6, R12, UR9 ;  /* 0x000000090c067c36 */ /* 0x000fe40008000000 */
[----:B------:R-:W-:Y:S01]  /*1610*/  VIADD R9, R2, 0xfffffffd ;  /* 0xfffffffd02097836 */ /* 0x000fe20000000000 */
[----:B------:R-:W-:Y:S02]  /*1620*/  IADD3 R10, PT, PT, R3, -0x3, RZ ;  /* 0xfffffffd030a7810 */ /* 0x000fe40007ffe0ff */
[----:B--2---:R-:W-:Y:S02]  /*1630*/  ISETP.GE.AND P2, PT, R6, UR18, PT ;  /* 0x0000001206007c0c */ /* 0x004fe4000bf46270 */
        /* <DEDUP_REMOVED lines=20> */
[----:B------:R4:W-:Y:S04]  /*1780*/  @!P0 STS [R11], R6 ;  /* 0x000000060b008388 */ /* 0x0009e80000000800 */
[----:B--2---:R4:W-:Y:S02]  /*1790*/  @P0 STS [R11], R2 ;  /* 0x000000020b000388 */ /* 0x0049e40000000800 */
.L_x_9:
[----:B------:R-:W-:Y:S05]  /*17a0*/  BSYNC.RECONVERGENT B0 ;  /* 0x0000000000007941 */ /* 0x000fea0003800200 */
.L_x_8:
[----:B------:R-:W-:Y:S06]  /*17b0*/  BAR.SYNC.DEFER_BLOCKING 0x0 ;  /* 0x0000000000007b1d */ /* 0x000fec0000010000 */
[----:B------:R-:W-:Y:S04]  /*17c0*/  BSSY.RECONVERGENT B0, `(.L_x_10) ;  /* 0x000001e000007945 */ /* 0x000fe80003800200 */
[----:B------:R-:W-:Y:S05]  /*17d0*/  @P6 BRA `(.L_x_11) ;  /* 0x0000000000706947 */ /* 0x000fea0003800000 */
[----:B------:R-:W2:Y:S01]  /*17e0*/  LDCU.64 UR10, c[0x0][0x390] ;  /* 0x00007200ff0a77ac */ /* 0x000ea20008000a00 */
[----:B0---4-:R-:W-:Y:S01]  /*17f0*/  IADD3 R2, PT, PT, R13, UR6, RZ ;  /* 0x000000060d027c10 */ /* 0x011fe2000fffe0ff */
[----:B-1-3--:R-:W-:Y:S01]  /*1800*/  VIADD R3, R8, UR7 ;  /* 0x0000000708037c36 */ /* 0x00afe20008000000 */
[----:B------:R-:W-:Y:S01]  /*1810*/  IADD3 R6, PT, PT, R14, UR9, RZ ;  /* 0x000000090e067c10 */ /* 0x000fe2000fffe0ff */
[----:B------:R-:W0:Y:S02]  /*1820*/  LDCU UR4, c[0x0][0x398] ;  /* 0x00007300ff0477ac */ /* 0x000e240008000800 */
[----:B------:R-:W-:Y:S01]  /*1830*/  VIADD R7, R2, 0xfffffffd ;  /* 0xfffffffd02077836 */ /* 0x000fe20000000000 */
[----:B------:R-:W-:Y:S02]  /*1840*/  IADD3 R10, PT, PT, R3, -0x3, RZ ;  /* 0xfffffffd030a7810 */ /* 0x000fe40007ffe0ff */
[----:B--2---:R-:W-:Y:S02]  /*1850*/  ISETP.GE.AND P2, PT, R6, UR10, PT ;  /* 0x0000000a06007c0c */ /* 0x004fe4000bf46270 */
[----:B------:R-:W-:-:S02]  /*1860*/  ISETP.GE.AND P1, PT, R7, UR11, PT ;  /* 0x0000000b07007c0c */ /* 0x000fc4000bf26270 */
[----:B0-----:R-:W-:Y:S02]  /*1870*/  ISETP.GE.AND P0, PT, R10, UR4, PT ;  /* 0x000000040a007c0c */ /* 0x001fe4000bf06270 */
[----:B------:R-:W-:Y:S02]  /*1880*/  ISETP.GT.AND P2, PT, R6, -0x1, !P2 ;  /* 0xffffffff0600780c */ /* 0x000fe40005744270 */
[----:B------:R-:W-:Y:S02]  /*1890*/  ISETP.GT.U32.AND P1, PT, R2, 0x2, !P1 ;  /* 0x000000020200780c */ /* 0x000fe40004f24070 */
        /* <DEDUP_REMOVED lines=9> */
[----:B0-----:R-:W-:Y:S02]  /*1930*/  LEA R7, R7, R6, 0x18 ;  /* 0x0000000607077211 */ /* 0x001fe400078ec0ff */
[----:B------:R-:W-:-:S03]  /*1940*/  @!P0 MOV R6, 0xbf800000 ;  /* 0xbf80000000068802 */ /* 0x000fc60000000f00 */
[----:B------:R-:W-:-:S04]  /*1950*/  IMAD R8, R8, 0x310, R7 ;  /* 0x0000031008087824 */ /* 0x000fc800078e0207 */
[----:B------:R-:W-:-:S04]  /*1960*/  IMAD R13, R13, 0x38, R8 ;  /* 0x000000380d0d7824 */ /* 0x000fc800078e0208 */
[----:B------:R-:W-:-:S05]  /*1970*/  IMAD R13, R14, 0x4, R13 ;  /* 0x000000040e0d7824 */ /* 0x000fca00078e020d */
[----:B------:R0:W-:Y:S04]  /*1980*/  @!P0 STS [R13], R6 ;  /* 0x000000060d008388 */ /* 0x0001e80000000800 */
[----:B--2---:R0:W-:Y:S02]  /*1990*/  @P0 STS [R13], R2 ;  /* 0x000000020d000388 */ /* 0x0041e40000000800 */
.L_x_11:
[----:B------:R-:W-:Y:S05]  /*19a0*/  BSYNC.RECONVERGENT B0 ;  /* 0x0000000000007941 */ /* 0x000fea0003800200 */
.L_x_10:
[----:B------:R-:W2:Y:S01]  /*19b0*/  LDCU.64 UR10, c[0x0][0x390] ;  /* 0x00007200ff0a77ac */ /* 0x000ea20008000a00 */
[----:B-1-3--:R-:W-:Y:S01]  /*19c0*/  VIADD R3, R5, UR6 ;  /* 0x0000000605037c36 */ /* 0x00afe20008000000 */
[----:B0---4-:R-:W-:Y:S01]  /*19d0*/  IADD3 R6, PT, PT, R0, UR7, RZ ;  /* 0x0000000700067c10 */ /* 0x011fe2000fffe0ff */
[----:B------:R-:W-:Y:S01]  /*19e0*/  VIADD R2, R4, UR5 ;  /* 0x0000000504027c36 */ /* 0x000fe20008000000 */
[----:B------:R-:W0:Y:S01]  /*19f0*/  LDCU UR4, c[0x0][0x398] ;  /* 0x00007300ff0477ac */ /* 0x000e220008000800 */
[----:B------:R-:W-:Y:S01]  /*1a00*/  BAR.SYNC.DEFER_BLOCKING 0x0 ;  /* 0x0000000000007b1d */ /* 0x000fe20000010000 */
[----:B--2---:R-:W-:Y:S01]  /*1a10*/  ISETP.GE.AND P0, PT, R3, UR11, PT ;  /* 0x0000000b03007c0c */ /* 0x004fe2000bf06270 */
[----:B------:R-:W-:-:S03]  /*1a20*/  IMAD R3, R6, UR11, R3 ;  /* 0x0000000b06037c24 */ /* 0x000fc6000f8e0203 */
[----:B0-----:R-:W-:Y:S01]  /*1a30*/  ISETP.GE.OR P0, PT, R6, UR4, P0 ;  /* 0x0000000406007c0c */ /* 0x001fe20008706670 */
[----:B------:R-:W-:-:S03]  /*1a40*/  IMAD R7, R3, UR10, R2 ;  /* 0x0000000a03077c24 */ /* 0x000fc6000f8e0202 */
[----:B------:R-:W-:-:S13]  /*1a50*/  ISETP.GE.OR P0, PT, R2, UR10, P0 ;  /* 0x0000000a02007c0c */ /* 0x000fda0008706670 */
[----:B------:R-:W-:Y:S05]  /*1a60*/  @P0 EXIT ;  /* 0x000000000000094d */ /* 0x000fea0003800000 */
[----:B------:R-:W0:Y:S01]  /*1a70*/  S2R R3, SR_CgaCtaId ;  /* 0x0000000000037919 */ /* 0x000e220000008800 */
[----:B------:R-:W-:-:S04]  /*1a80*/  MOV R2, 0x400 ;  /* 0x0000040000027802 */ /* 0x000fc80000000f00 */
[----:B0-----:R-:W-:-:S05]  /*1a90*/  LEA R3, R3, R2, 0x18 ;  /* 0x0000000203037211 */ /* 0x001fca00078ec0ff */
[----:B------:R-:W-:Y:S02]  /*1aa0*/  IMAD R0, R0, 0x310, R3 ;  /* 0x0000031000007824 */ /* 0x000fe400078e0203 */
[----:B------:R-:W0:Y:S02]  /*1ab0*/  LDC.64 R2, c[0x0][0x388] ;  /* 0x0000e200ff027b82 */ /* 0x000e240000000a00 */
[----:B------:R-:W-:-:S05]  /*1ac0*/  IMAD R5, R5, 0x38, R0 ;  /* 0x0000003805057824 */ /* 0x000fca00078e0200 */
[----:B------:R-:W-:-:S06]  /*1ad0*/  LEA R5, R4, R5, 0x2 ;  /* 0x0000000504057211 */ /* 0x000fcc00078e10ff */
[----:B------:R-:W1:Y:S01]  /*1ae0*/  LDS R5, [R5+0x9e4] ;  /* 0x0009e40005057984 */ /* 0x000e620000000800 */
[----:B0-----:R-:W-:-:S05]  /*1af0*/  IMAD.WIDE R2, R7, 0x4, R2 ;  /* 0x0000000407027825 */ /* 0x001fca00078e0202 */
[----:B-1----:R-:W-:Y:S01]  /*1b00*/  STG.E desc[UR12][R2.64], R5 ;  /* 0x0000000502007986 */ /* 0x002fe2000c10190c */
[----:B------:R-:W-:Y:S05]  /*1b10*/  EXIT ;  /* 0x000000000000794d */ /* 0x000fea0003800000 */
.L_x_12:
[----:B------:R-:W-:-:S00]  /*1b20*/  BRA `(.L_x_12) ;  /* 0xfffffffc00fc7947 */ /* 0x000fc0000383ffff */
[----:B------:R-:W-:-:S00]  /*1b30*/  NOP ;  /* 0x0000000000007918 */ /* 0x000fc00000000000 */
        /* <DEDUP_REMOVED lines=12> */
.L_x_13:


//--------------------- .nv.shared._Z13__convolutionPfS_iii --------------------------
	.section	.nv.shared._Z13__convolutionPfS_iii,"aw",@nobits
	.sectionflags	@""
	.align	4
.nv.shared._Z13__convolutionPfS_iii:
	.zero		12000


//--------------------- .nv.shared.reserved.0     --------------------------
	.section	.nv.shared.reserved.0,"aw",@nobits
	.weak		__nv_reservedSMEM_offset_0_alias
	.size		__nv_reservedSMEM_offset_0_alias, 0, 64
	.other		__nv_reservedSMEM_offset_0_alias,@"STO_CUDA_RESERVED_SHARED STV_DEFAULT"
__nv_reservedSMEM_offset_0_alias:
	.zero		0
	.zero		64


//--------------------- .nv.constant0._Z13__convolutionPfS_iii --------------------------
	.section	.nv.constant0._Z13__convolutionPfS_iii,"a",@progbits
	.sectionflags	@""
	.align	4
.nv.constant0._Z13__convolutionPfS_iii:
	.zero		924


//--------------------- SYMBOLS --------------------------

	.type		.nv.reservedSmem.offset0,@object
	.size		.nv.reservedSmem.offset0,0x4
	.type		.nv.reservedSmem.cap,@object
	.size		.nv.reservedSmem.cap,0x4
